// auto-generated by cutlass_sweep.gemm — config: {"arch": "sm_90", "cluster_m": 1, "cluster_n": 1, "dtype": "e4m3", "dtype_b": "e4m3", "layout": "nt", "stages": 0, "tile_k": 256, "tile_m": 256, "tile_n": 48}
#include "cutlass/cutlass.h"
#include "cutlass/gemm/collective/collective_builder.hpp"
#include "cutlass/gemm/device/gemm_universal_adapter.h"
#include "cutlass/gemm/kernel/gemm_universal.hpp"
#include "cutlass/epilogue/collective/collective_builder.hpp"

using ElemA = cutlass::float_e4m3_t;
using ElemB = cutlass::float_e4m3_t;
using ElemCD = cutlass::float_e4m3_t;
using Acc  = float;
using TileShape    = cute::Shape<cute::_256, cute::_48, cute::_256>;
using ClusterShape = cute::Shape<cute::_1, cute::_1, cute::_1>;

using CollectiveEpilogue = typename cutlass::epilogue::collective::CollectiveBuilder<
    cutlass::arch::Sm90, cutlass::arch::OpClassTensorOp,
    TileShape, ClusterShape,
    cutlass::epilogue::collective::EpilogueTileAuto,
    Acc, Acc,
    ElemCD, cutlass::layout::RowMajor, 128 / cutlass::sizeof_bits<ElemCD>::value,
    ElemCD, cutlass::layout::RowMajor, 128 / cutlass::sizeof_bits<ElemCD>::value,
    cutlass::epilogue::collective::EpilogueScheduleAuto
  >::CollectiveOp;

using CollectiveMainloop = typename cutlass::gemm::collective::CollectiveBuilder<
    cutlass::arch::Sm90, cutlass::arch::OpClassTensorOp,
    ElemA, cutlass::layout::RowMajor, 128 / cutlass::sizeof_bits<ElemA>::value,
    ElemB, cutlass::layout::ColumnMajor, 128 / cutlass::sizeof_bits<ElemB>::value,
    Acc,
    TileShape, ClusterShape,
    cutlass::gemm::collective::StageCountAutoCarveout<static_cast<int>(sizeof(typename CollectiveEpilogue::SharedStorage))>,
    cutlass::gemm::collective::KernelScheduleAuto
  >::CollectiveOp;

using GemmKernel = cutlass::gemm::kernel::GemmUniversal<
    cute::Shape<int,int,int,int>,
    CollectiveMainloop,
    CollectiveEpilogue
>;
using Gemm = cutlass::gemm::device::GemmUniversalAdapter<GemmKernel>;

// Force the device kernel symbol into the cubin without needing a host main.
auto* _anchor = &cutlass::device_kernel<GemmKernel>;


// ===== COMPILED SASS (sm_90a) =====

	.target	sm_90a

	.elftype	@"ET_EXEC"


//--------------------- .note.nv.tkinfo           --------------------------
	.section	.note.nv.tkinfo,"",@"SHT_NOTE"
	.sectionflags	@"SHF_NOTE_NV_TKINFO"
	.tkinfo
        /*0018*/ 	.word	0x00000002
        /*0030*/ 	.string	""
        /*0030*/ 	.string	"ptxas"
        /*0030*/ 	.string	"Cuda compilation tools, release 13.0, V13.0.88"
        /*0030*/ 	.string	"Build cuda_13.0.r13.0/compiler.36424714_0"
        /*0030*/ 	.string	"-arch sm_90a -m 64 "



//--------------------- .note.nv.cuinfo           --------------------------
	.section	.note.nv.cuinfo,"",@"SHT_NOTE"
	.sectionflags	@"SHF_NOTE_NV_CUINFO"
        /*0018*/ 	.short	0x0002
        /*001a*/ 	.short	0x005a
        /*001c*/ 	.short	0x0082
	.zero		2


//--------------------- .nv.info                  --------------------------
	.section	.nv.info,"",@"SHT_CUDA_INFO"
	.align	4


	//----- nvinfo : EIATTR_REGCOUNT
	.align		4
        /*0000*/ 	.byte	0x04, 0x2f
        /*0002*/ 	.short	(.L_12 - .L_11)
	.align		4
.L_11:
        /*0004*/ 	.word	index@(_ZN7cutlass13device_kernelINS_4gemm6kernel13GemmUniversalIN4cute5tupleIJiiiiEEENS1_10collective13CollectiveMmaINS1_37MainloopSm90TmaGmmaWarpSpecializedFP8ILi2ENS5_IJNS4_1CILi1EEESB_SB_EEENS1_35KernelTmaWarpSpecializedCooperativeEEENS5_IJNSA_ILi256EEENSA_ILi48EEESF_EEENS_12float_e4m3_tENS5_IJlSB_lEEESI_SJ_NS4_8TiledMMAINS4_8MMA_AtomIJNS4_4SM904GMMA30MMA_64x16x32_F32E4M3E4M3_SS_TNILNSN_7ScaleInE1ELSP_1EEEEEENS4_6LayoutINS5_IJNSA_ILi2EEESB_SB_EEENS5_IJSB_NSA_ILi0EEESV_EEEEENS5_IJNS4_10UnderscoreESY_SY_EEEEENS4_13SM90_TMA_LOADENS4_14ComposedLayoutINS4_7SwizzleILi3ELi4ELi3EEENS4_18smem_ptr_flag_bitsILi8EEENSS_INS5_IJNSA_ILi8EEENSA_ILi128EEEEEENS5_IJS18_SB_EEEEEEEvNS4_8identityES11_S1C_vS1D_EENS_8epilogue10collective6detail29Sm90TmaWarpSpecializedAdapterINS1G_15DefaultEpilogueISI_SJ_SJ_NS1F_6thread17LinearCombinationISI_Li1EffLNS1K_9ScaleType4KindE0ELNS_15FloatRoundStyleE2ESI_EENS1_15EpilogueDefaultEEEEEvvEEEEvNT_6ParamsE)
        /*0008*/ 	.word	0x000000a8


	//----- nvinfo : EIATTR_FRAME_SIZE
	.align		4
.L_12:
        /*000c*/ 	.byte	0x04, 0x11
        /*000e*/ 	.short	(.L_14 - .L_13)
	.align		4
.L_13:
        /*0010*/ 	.word	index@(_ZN7cutlass13device_kernelINS_4gemm6kernel13GemmUniversalIN4cute5tupleIJiiiiEEENS1_10collective13CollectiveMmaINS1_37MainloopSm90TmaGmmaWarpSpecializedFP8ILi2ENS5_IJNS4_1CILi1EEESB_SB_EEENS1_35KernelTmaWarpSpecializedCooperativeEEENS5_IJNSA_ILi256EEENSA_ILi48EEESF_EEENS_12float_e4m3_tENS5_IJlSB_lEEESI_SJ_NS4_8TiledMMAINS4_8MMA_AtomIJNS4_4SM904GMMA30MMA_64x16x32_F32E4M3E4M3_SS_TNILNSN_7ScaleInE1ELSP_1EEEEEENS4_6LayoutINS5_IJNSA_ILi2EEESB_SB_EEENS5_IJSB_NSA_ILi0EEESV_EEEEENS5_IJNS4_10UnderscoreESY_SY_EEEEENS4_13SM90_TMA_LOADENS4_14ComposedLayoutINS4_7SwizzleILi3ELi4ELi3EEENS4_18smem_ptr_flag_bitsILi8EEENSS_INS5_IJNSA_ILi8EEENSA_ILi128EEEEEENS5_IJS18_SB_EEEEEEEvNS4_8identityES11_S1C_vS1D_EENS_8epilogue10collective6detail29Sm90TmaWarpSpecializedAdapterINS1G_15DefaultEpilogueISI_SJ_SJ_NS1F_6thread17LinearCombinationISI_Li1EffLNS1K_9ScaleType4KindE0ELNS_15FloatRoundStyleE2ESI_EENS1_15EpilogueDefaultEEEEEvvEEEEvNT_6ParamsE)
        /*0014*/ 	.word	0x00000000


	//----- nvinfo : EIATTR_MIN_STACK_SIZE
	.align		4
.L_14:
        /*0018*/ 	.byte	0x04, 0x12
        /*001a*/ 	.short	(.L_16 - .L_15)
	.align		4
.L_15:
        /*001c*/ 	.word	index@(_ZN7cutlass13device_kernelINS_4gemm6kernel13GemmUniversalIN4cute5tupleIJiiiiEEENS1_10collective13CollectiveMmaINS1_37MainloopSm90TmaGmmaWarpSpecializedFP8ILi2ENS5_IJNS4_1CILi1EEESB_SB_EEENS1_35KernelTmaWarpSpecializedCooperativeEEENS5_IJNSA_ILi256EEENSA_ILi48EEESF_EEENS_12float_e4m3_tENS5_IJlSB_lEEESI_SJ_NS4_8TiledMMAINS4_8MMA_AtomIJNS4_4SM904GMMA30MMA_64x16x32_F32E4M3E4M3_SS_TNILNSN_7ScaleInE1ELSP_1EEEEEENS4_6LayoutINS5_IJNSA_ILi2EEESB_SB_EEENS5_IJSB_NSA_ILi0EEESV_EEEEENS5_IJNS4_10UnderscoreESY_SY_EEEEENS4_13SM90_TMA_LOADENS4_14ComposedLayoutINS4_7SwizzleILi3ELi4ELi3EEENS4_18smem_ptr_flag_bitsILi8EEENSS_INS5_IJNSA_ILi8EEENSA_ILi128EEEEEENS5_IJS18_SB_EEEEEEEvNS4_8identityES11_S1C_vS1D_EENS_8epilogue10collective6detail29Sm90TmaWarpSpecializedAdapterINS1G_15DefaultEpilogueISI_SJ_SJ_NS1F_6thread17LinearCombinationISI_Li1EffLNS1K_9ScaleType4KindE0ELNS_15FloatRoundStyleE2ESI_EENS1_15EpilogueDefaultEEEEEvvEEEEvNT_6ParamsE)
        /*0020*/ 	.word	0x00000000
.L_16:


//--------------------- .nv.compat                --------------------------
	.section	.nv.compat,"",@"SHT_CUDA_COMPAT_INFO"
	.align	4
        /*0000*/ 	.byte	0x02, 0x09, 0x01, 0x00, 0x02, 0x02, 0x04, 0x00, 0x02, 0x05, 0x05, 0x00, 0x03, 0x07, 0x01, 0x01
        /*0010*/ 	.byte	0x02, 0x03, 0x01, 0x00, 0x02, 0x06, 0x01, 0x00, 0x04, 0x0b, 0x08, 0x00, 0x00, 0x00, 0x00, 0x00
        /*0020*/ 	.byte	0x00, 0x00, 0x00, 0x00


//--------------------- .nv.info._ZN7cutlass13device_kernelINS_4gemm6kernel13GemmUniversalIN4cute5tupleIJiiiiEEENS1_10collective13CollectiveMmaINS1_37MainloopSm90TmaGmmaWarpSpecializedFP8ILi2ENS5_IJNS4_1CILi1EEESB_SB_EEENS1_35KernelTmaWarpSpecializedCooperativeEEENS5_IJNSA_ILi256EEENSA_ILi48EEESF_EEENS_12float_e4m3_tENS5_IJlSB_lEEESI_SJ_NS4_8TiledMMAINS4_8MMA_AtomIJNS4_4SM904GMMA30MMA_64x16x32_F32E4M3E4M3_SS_TNILNSN_7ScaleInE1ELSP_1EEEEEENS4_6LayoutINS5_IJNSA_ILi2EEESB_SB_EEENS5_IJSB_NSA_ILi0EEESV_EEEEENS5_IJNS4_10UnderscoreESY_SY_EEEEENS4_13SM90_TMA_LOADENS4_14ComposedLayoutINS4_7SwizzleILi3ELi4ELi3EEENS4_18smem_ptr_flag_bitsILi8EEENSS_INS5_IJNSA_ILi8EEENSA_ILi128EEEEEENS5_IJS18_SB_EEEEEEEvNS4_8identityES11_S1C_vS1D_EENS_8epilogue10collective6detail29Sm90TmaWarpSpecializedAdapterINS1G_15DefaultEpilogueISI_SJ_SJ_NS1F_6thread17LinearCombinationISI_Li1EffLNS1K_9ScaleType4KindE0ELNS_15FloatRoundStyleE2ESI_EENS1_15EpilogueDefaultEEEEEvvEEEEvNT_6ParamsE --------------------------
	.section	.nv.info._ZN7cutlass13device_kernelINS_4gemm6kernel13GemmUniversalIN4cute5tupleIJiiiiEEENS1_10collective13CollectiveMmaINS1_37MainloopSm90TmaGmmaWarpSpecializedFP8ILi2ENS5_IJNS4_1CILi1EEESB_SB_EEENS1_35KernelTmaWarpSpecializedCooperativeEEENS5_IJNSA_ILi256EEENSA_ILi48EEESF_EEENS_12float_e4m3_tENS5_IJlSB_lEEESI_SJ_NS4_8TiledMMAINS4_8MMA_AtomIJNS4_4SM904GMMA30MMA_64x16x32_F32E4M3E4M3_SS_TNILNSN_7ScaleInE1ELSP_1EEEEEENS4_6LayoutINS5_IJNSA_ILi2EEESB_SB_EEENS5_IJSB_NSA_ILi0EEESV_EEEEENS5_IJNS4_10UnderscoreESY_SY_EEEEENS4_13SM90_TMA_LOADENS4_14ComposedLayoutINS4_7SwizzleILi3ELi4ELi3EEENS4_18smem_ptr_flag_bitsILi8EEENSS_INS5_IJNSA_ILi8EEENSA_ILi128EEEEEENS5_IJS18_SB_EEEEEEEvNS4_8identityES11_S1C_vS1D_EENS_8epilogue10collective6detail29Sm90TmaWarpSpecializedAdapterINS1G_15DefaultEpilogueISI_SJ_SJ_NS1F_6thread17LinearCombinationISI_Li1EffLNS1K_9ScaleType4KindE0ELNS_15FloatRoundStyleE2ESI_EENS1_15EpilogueDefaultEEEEEvvEEEEvNT_6ParamsE,"",@"SHT_CUDA_INFO"
	.sectionflags	@""
	.align	4


	//----- nvinfo : EIATTR_CUDA_API_VERSION
	.align		4
        /*0000*/ 	.byte	0x04, 0x37
        /*0002*/ 	.short	(.L_18 - .L_17)
.L_17:
        /*0004*/ 	.word	0x00000082


	//----- nvinfo : EIATTR_KPARAM_INFO
	.align		4
.L_18:
        /*0008*/ 	.byte	0x04, 0x17
        /*000a*/ 	.short	(.L_20 - .L_19)
.L_19:
        /*000c*/ 	.word	0x00000000
        /*0010*/ 	.short	0x0000
        /*0012*/ 	.short	0x0070
        /*0014*/ 	.byte	0x00, 0xf0, 0x01, 0x10


	//----- nvinfo : EIATTR_SPARSE_MMA_MASK
	.align		4
.L_20:
        /*0018*/ 	.byte	0x03, 0x50
        /*001a*/ 	.short	0x0000


	//----- nvinfo : EIATTR_MAXREG_COUNT
	.align		4
        /*001c*/ 	.byte	0x03, 0x1b
        /*001e*/ 	.short	0x00a8


	//----- nvinfo : EIATTR_NUM_BARRIERS
	.align		4
        /*0020*/ 	.byte	0x02, 0x4c
        /*0022*/ 	.byte	0x01
	.zero		1


	//----- nvinfo : EIATTR_MERCURY_ISA_VERSION
	.align		4
        /*0024*/ 	.byte	0x03, 0x5f
        /*0026*/ 	.short	0x0101


	//----- nvinfo : EIATTR_INT_WARP_WIDE_INSTR_OFFSETS
	.align		4
        /*0028*/ 	.byte	0x04, 0x31
        /*002a*/ 	.short	(.L_22 - .L_21)


	//   ....[0]....
.L_21:
        /*002c*/ 	.word	0x00000370


	//   ....[1]....
        /*0030*/ 	.word	0x00000380


	//   ....[2]....
        /*0034*/ 	.word	0x00000480


	//----- nvinfo : EIATTR_COOP_GROUP_MASK_REGIDS
	.align		4
.L_22:
        /*0038*/ 	.byte	0x04, 0x29
        /*003a*/ 	.short	(.L_24 - .L_23)


	//   ....[0]....
.L_23:
        /*003c*/ 	.word	0xffffffff


	//   ....[1]....
        /*0040*/ 	.word	0xffffffff


	//   ....[2]....
        /*0044*/ 	.word	0xffffffff


	//   ....[3]....
        /*0048*/ 	.word	0xffffffff


	//   ....[4]....
        /*004c*/ 	.word	0xffffffff


	//----- nvinfo : EIATTR_COOP_GROUP_INSTR_OFFSETS
	.align		4
.L_24:
        /*0050*/ 	.byte	0x04, 0x28
        /*0052*/ 	.short	(.L_26 - .L_25)


	//   ....[0]....
.L_25:
        /*0054*/ 	.word	0x00000060


	//   ....[1]....
        /*0058*/ 	.word	0x00000070


	//   ....[2]....
        /*005c*/ 	.word	0x00000130


	//   ....[3]....
        /*0060*/ 	.word	0x00000280


	//   ....[4]....
        /*0064*/ 	.word	0x00000f70


	//----- nvinfo : EIATTR_REG_RECONFIG
	.align		4
.L_26:
        /*0068*/ 	.byte	0x01, 0x54
	.zero		2


	//----- nvinfo : EIATTR_MBARRIER_INSTR_OFFSETS
	.align		4
        /*006c*/ 	.byte	0x04, 0x39
        /*006e*/ 	.short	(.L_28 - .L_27)


	//   ....[0]....
.L_27:
        /*0070*/ 	.word	0x00000230
        /*0074*/ 	.word	0x000000ff
        /*0078*/ 	.word	0x00000000
        /*007c*/ 	.short	0x0100
        /*007e*/ 	.byte	0x08
	.zero		1


	//   ....[1]....
        /*0080*/ 	.word	0x00000240
        /*0084*/ 	.word	0x000000ff
        /*0088*/ 	.word	0x00000010
        /*008c*/ 	.short	0x0100
        /*008e*/ 	.byte	0x08
	.zero		1


	//   ....[2]....
        /*0090*/ 	.word	0x00000250
        /*0094*/ 	.word	0x000000ff
        /*0098*/ 	.word	0x00000008
        /*009c*/ 	.short	0x0100
        /*009e*/ 	.byte	0x08
	.zero		1


	//   ....[3]....
        /*00a0*/ 	.word	0x00000260
        /*00a4*/ 	.word	0x000000ff
        /*00a8*/ 	.word	0x00000018
        /*00ac*/ 	.short	0x0100
        /*00ae*/ 	.byte	0x08
	.zero		1


	//   ....[4]....
        /*00b0*/ 	.word	0x000004e0
        /*00b4*/ 	.word	0x000000ff
        /*00b8*/ 	.word	0x00000030
        /*00bc*/ 	.short	0x0100
        /*00be*/ 	.byte	0x06
	.zero		1


	//   ....[5]....
        /*00c0*/ 	.word	0x00000540
        /*00c4*/ 	.word	0x000000ff
        /*00c8*/ 	.word	0x00000038
        /*00cc*/ 	.short	0x0100
        /*00ce*/ 	.byte	0x06
	.zero		1


	//   ....[6]....
        /*00d0*/ 	.word	0x000013a0
        /*00d4*/ 	.word	0x000000ff
        /*00d8*/ 	.word	0x00000000
        /*00dc*/ 	.short	0x010a
        /*00de*/ 	.byte	0x06
	.zero		1


	//   ....[7]....
        /*00e0*/ 	.word	0x000013e0
        /*00e4*/ 	.word	0x000000ff
        /*00e8*/ 	.word	0x00000000
        /*00ec*/ 	.short	0x010a
        /*00ee*/ 	.byte	0x06
	.zero		1


	//   ....[8]....
        /*00f0*/ 	.word	0x000027a0
        /*00f4*/ 	.word	0x000000ff
        /*00f8*/ 	.word	0x00000000
        /*00fc*/ 	.short	0x010a
        /*00fe*/ 	.byte	0x0a
	.zero		1


	//   ....[9]....
        /*0100*/ 	.word	0x000027e0
        /*0104*/ 	.word	0x000000ff
        /*0108*/ 	.word	0x00000000
        /*010c*/ 	.short	0x010a
        /*010e*/ 	.byte	0x0a
	.zero		1


	//   ....[10]....
        /*0110*/ 	.word	0x00003910
        /*0114*/ 	.word	0x000000ff
        /*0118*/ 	.word	0x00000000
        /*011c*/ 	.short	0x0101
        /*011e*/ 	.byte	0x09
	.zero		1


	//   ....[11]....
        /*0120*/ 	.word	0x00003e40
        /*0124*/ 	.word	0x000000ff
        /*0128*/ 	.word	0x00000000
        /*012c*/ 	.short	0x0101
        /*012e*/ 	.byte	0x06
	.zero		1


	//   ....[12]....
        /*0130*/ 	.word	0x00008850
        /*0134*/ 	.word	0x00000013
        /*0138*/ 	.word	0x00000010
        /*013c*/ 	.short	0x010a
        /*013e*/ 	.byte	0x3f
	.zero		1


	//   ....[13]....
        /*0140*/ 	.word	0x00008cf0
        /*0144*/ 	.word	0x00000006
        /*0148*/ 	.word	0x00000038
        /*014c*/ 	.short	0x0101
        /*014e*/ 	.byte	0x3f
	.zero		1


	//   ....[14]....
        /*0150*/ 	.word	0x000093c0
        /*0154*/ 	.word	0x00000007
        /*0158*/ 	.word	0x00000000
        /*015c*/ 	.short	0x010a
        /*015e*/ 	.byte	0x3f
	.zero		1


	//   ....[15]....
        /*0160*/ 	.word	0x00009440
        /*0164*/ 	.word	0x00000005
        /*0168*/ 	.word	0x00000000
        /*016c*/ 	.short	0x010a
        /*016e*/ 	.byte	0x3f
	.zero		1


	//   ....[16]....
        /*0170*/ 	.word	0x000094b0
        /*0174*/ 	.word	0x00000008
        /*0178*/ 	.word	0x00000000
        /*017c*/ 	.short	0x010a
        /*017e*/ 	.byte	0x3f
	.zero		1


	//   ....[17]....
        /*0180*/ 	.word	0x00009510
        /*0184*/ 	.word	0x0000000c
        /*0188*/ 	.word	0x00000000
        /*018c*/ 	.short	0x010a
        /*018e*/ 	.byte	0x3f
	.zero		1


	//   ....[18]....
        /*0190*/ 	.word	0x000095e0
        /*0194*/ 	.word	0x00000013
        /*0198*/ 	.word	0x00000010
        /*019c*/ 	.short	0x010a
        /*019e*/ 	.byte	0x3f
	.zero		1


	//   ....[19]....
        /*01a0*/ 	.word	0x000096c0
        /*01a4*/ 	.word	0x00000007
        /*01a8*/ 	.word	0x00000000
        /*01ac*/ 	.short	0x010a
        /*01ae*/ 	.byte	0x3f
	.zero		1


	//----- nvinfo : EIATTR_NUM_MBARRIERS
	.align		4
.L_28:
        /*01b0*/ 	.byte	0x03, 0x38
        /*01b2*/ 	.short	0x0006


	//----- nvinfo : EIATTR_EXIT_INSTR_OFFSETS
	.align		4
        /*01b4*/ 	.byte	0x04, 0x1c
        /*01b6*/ 	.short	(.L_30 - .L_29)


	//   ....[0]....
.L_29:
        /*01b8*/ 	.word	0x00000590


	//   ....[1]....
        /*01bc*/ 	.word	0x00000e40


	//   ....[2]....
        /*01c0*/ 	.word	0x00007ed0


	//   ....[3]....
        /*01c4*/ 	.word	0x000084f0


	//   ....[4]....
        /*01c8*/ 	.word	0x00009490


	//----- nvinfo : EIATTR_MAX_THREADS
	.align		4
.L_30:
        /*01cc*/ 	.byte	0x04, 0x05
        /*01ce*/ 	.short	(.L_32 - .L_31)
.L_31:
        /*01d0*/ 	.word	0x00000180
        /*01d4*/ 	.word	0x00000001
        /*01d8*/ 	.word	0x00000001


	//----- nvinfo : EIATTR_CRS_STACK_SIZE
	.align		4
.L_32:
        /*01dc*/ 	.byte	0x04, 0x1e
        /*01de*/ 	.short	(.L_34 - .L_33)
.L_33:
        /*01e0*/ 	.word	0x00000000


	//----- nvinfo : EIATTR_CBANK_PARAM_SIZE
	.align		4
.L_34:
        /*01e4*/ 	.byte	0x03, 0x19
        /*01e6*/ 	.short	0x0470


	//----- nvinfo : EIATTR_PARAM_CBANK
	.align		4
        /*01e8*/ 	.byte	0x04, 0x0a
        /*01ea*/ 	.short	(.L_36 - .L_35)
	.align		4
.L_35:
        /*01ec*/ 	.word	index@(.nv.constant0._ZN7cutlass13device_kernelINS_4gemm6kernel13GemmUniversalIN4cute5tupleIJiiiiEEENS1_10collective13CollectiveMmaINS1_37MainloopSm90TmaGmmaWarpSpecializedFP8ILi2ENS5_IJNS4_1CILi1EEESB_SB_EEENS1_35KernelTmaWarpSpecializedCooperativeEEENS5_IJNSA_ILi256EEENSA_ILi48EEESF_EEENS_12float_e4m3_tENS5_IJlSB_lEEESI_SJ_NS4_8TiledMMAINS4_8MMA_AtomIJNS4_4SM904GMMA30MMA_64x16x32_F32E4M3E4M3_SS_TNILNSN_7ScaleInE1ELSP_1EEEEEENS4_6LayoutINS5_IJNSA_ILi2EEESB_SB_EEENS5_IJSB_NSA_ILi0EEESV_EEEEENS5_IJNS4_10UnderscoreESY_SY_EEEEENS4_13SM90_TMA_LOADENS4_14ComposedLayoutINS4_7SwizzleILi3ELi4ELi3EEENS4_18smem_ptr_flag_bitsILi8EEENSS_INS5_IJNSA_ILi8EEENSA_ILi128EEEEEENS5_IJS18_SB_EEEEEEEvNS4_8identityES11_S1C_vS1D_EENS_8epilogue10collective6detail29Sm90TmaWarpSpecializedAdapterINS1G_15DefaultEpilogueISI_SJ_SJ_NS1F_6thread17LinearCombinationISI_Li1EffLNS1K_9ScaleType4KindE0ELNS_15FloatRoundStyleE2ESI_EENS1_15EpilogueDefaultEEEEEvvEEEEvNT_6ParamsE)
        /*01f0*/ 	.short	0x0210
        /*01f2*/ 	.short	0x0470


	//----- nvinfo : EIATTR_SW_WAR
	.align		4
.L_36:
        /*01f4*/ 	.byte	0x04, 0x36
        /*01f6*/ 	.short	(.L_38 - .L_37)
.L_37:
        /*01f8*/ 	.word	0x00000008
.L_38:


//--------------------- .nv.callgraph             --------------------------
	.section	.nv.callgraph,"",@"SHT_CUDA_CALLGRAPH"
	.align	4
	.sectionentsize	8
	.align		4
        /*0000*/ 	.word	0x00000000
	.align		4
        /*0004*/ 	.word	0xffffffff
	.align		4
        /*0008*/ 	.word	0x00000000
	.align		4
        /*000c*/ 	.word	0xfffffffe
	.align		4
        /*0010*/ 	.word	0x00000000
	.align		4
        /*0014*/ 	.word	0xfffffffd
	.align		4
        /*0018*/ 	.word	0x00000000
	.align		4
        /*001c*/ 	.word	0xfffffffc


//--------------------- .nv.constant4             --------------------------
	.section	.nv.constant4,"a",@progbits
	.align	8
	.align		8
.nv.constant4:
        /*0000*/ 	.dword	_ZN39_INTERNAL_63509b21_4_k_cu_1964a17c_70694cuda3std3__45__cpo5beginE
	.align		8
        /*0008*/ 	.dword	_ZN39_INTERNAL_63509b21_4_k_cu_1964a17c_70694cuda3std3__45__cpo3endE
	.align		8
        /*0010*/ 	.dword	_ZN39_INTERNAL_63509b21_4_k_cu_1964a17c_70694cuda3std3__45__cpo6cbeginE
	.align		8
        /*0018*/ 	.dword	_ZN39_INTERNAL_63509b21_4_k_cu_1964a17c_70694cuda3std3__45__cpo4cendE
	.align		8
        /*0020*/ 	.dword	_ZN39_INTERNAL_63509b21_4_k_cu_1964a17c_70694cuda3std3__441_GLOBAL__N__63509b21_4_k_cu_1964a17c_70696ignoreE
	.align		8
        /*0028*/ 	.dword	_ZN39_INTERNAL_63509b21_4_k_cu_1964a17c_70694cuda3std3__419piecewise_constructE
	.align		8
        /*0030*/ 	.dword	_ZN39_INTERNAL_63509b21_4_k_cu_1964a17c_70694cuda3std3__48in_placeE
	.align		8
        /*0038*/ 	.dword	_ZN39_INTERNAL_63509b21_4_k_cu_1964a17c_70694cuda3std6ranges3__45__cpo4swapE
	.align		8
        /*0040*/ 	.dword	_ZN39_INTERNAL_63509b21_4_k_cu_1964a17c_70694cuda3std6ranges3__45__cpo9iter_moveE
	.align		8
        /*0048*/ 	.dword	_ZN39_INTERNAL_63509b21_4_k_cu_1964a17c_70694cute7productE
	.align		8
        /*0050*/ 	.dword	_ZN39_INTERNAL_63509b21_4_k_cu_1964a17c_70694cute1_E


//--------------------- .text._ZN7cutlass13device_kernelINS_4gemm6kernel13GemmUniversalIN4cute5tupleIJiiiiEEENS1_10collective13CollectiveMmaINS1_37MainloopSm90TmaGmmaWarpSpecializedFP8ILi2ENS5_IJNS4_1CILi1EEESB_SB_EEENS1_35KernelTmaWarpSpecializedCooperativeEEENS5_IJNSA_ILi256EEENSA_ILi48EEESF_EEENS_12float_e4m3_tENS5_IJlSB_lEEESI_SJ_NS4_8TiledMMAINS4_8MMA_AtomIJNS4_4SM904GMMA30MMA_64x16x32_F32E4M3E4M3_SS_TNILNSN_7ScaleInE1ELSP_1EEEEEENS4_6LayoutINS5_IJNSA_ILi2EEESB_SB_EEENS5_IJSB_NSA_ILi0EEESV_EEEEENS5_IJNS4_10UnderscoreESY_SY_EEEEENS4_13SM90_TMA_LOADENS4_14ComposedLayoutINS4_7SwizzleILi3ELi4ELi3EEENS4_18smem_ptr_flag_bitsILi8EEENSS_INS5_IJNSA_ILi8EEENSA_ILi128EEEEEENS5_IJS18_SB_EEEEEEEvNS4_8identityES11_S1C_vS1D_EENS_8epilogue10collective6detail29Sm90TmaWarpSpecializedAdapterINS1G_15DefaultEpilogueISI_SJ_SJ_NS1F_6thread17LinearCombinationISI_Li1EffLNS1K_9ScaleType4KindE0ELNS_15FloatRoundStyleE2ESI_EENS1_15EpilogueDefaultEEEEEvvEEEEvNT_6ParamsE --------------------------
	.section	.text._ZN7cutlass13device_kernelINS_4gemm6kernel13GemmUniversalIN4cute5tupleIJiiiiEEENS1_10collective13CollectiveMmaINS1_37MainloopSm90TmaGmmaWarpSpecializedFP8ILi2ENS5_IJNS4_1CILi1EEESB_SB_EEENS1_35KernelTmaWarpSpecializedCooperativeEEENS5_IJNSA_ILi256EEENSA_ILi48EEESF_EEENS_12float_e4m3_tENS5_IJlSB_lEEESI_SJ_NS4_8TiledMMAINS4_8MMA_AtomIJNS4_4SM904GMMA30MMA_64x16x32_F32E4M3E4M3_SS_TNILNSN_7ScaleInE1ELSP_1EEEEEENS4_6LayoutINS5_IJNSA_ILi2EEESB_SB_EEENS5_IJSB_NSA_ILi0EEESV_EEEEENS5_IJNS4_10UnderscoreESY_SY_EEEEENS4_13SM90_TMA_LOADENS4_14ComposedLayoutINS4_7SwizzleILi3ELi4ELi3EEENS4_18smem_ptr_flag_bitsILi8EEENSS_INS5_IJNSA_ILi8EEENSA_ILi128EEEEEENS5_IJS18_SB_EEEEEEEvNS4_8identityES11_S1C_vS1D_EENS_8epilogue10collective6detail29Sm90TmaWarpSpecializedAdapterINS1G_15DefaultEpilogueISI_SJ_SJ_NS1F_6thread17LinearCombinationISI_Li1EffLNS1K_9ScaleType4KindE0ELNS_15FloatRoundStyleE2ESI_EENS1_15EpilogueDefaultEEEEEvvEEEEvNT_6ParamsE,"ax",@progbits
	.align	128
.text._ZN7cutlass13device_kernelINS_4gemm6kernel13GemmUniversalIN4cute5tupleIJiiiiEEENS1_10collective13CollectiveMmaINS1_37MainloopSm90TmaGmmaWarpSpecializedFP8ILi2ENS5_IJNS4_1CILi1EEESB_SB_EEENS1_35KernelTmaWarpSpecializedCooperativeEEENS5_IJNSA_ILi256EEENSA_ILi48EEESF_EEENS_12float_e4m3_tENS5_IJlSB_lEEESI_SJ_NS4_8TiledMMAINS4_8MMA_AtomIJNS4_4SM904GMMA30MMA_64x16x32_F32E4M3E4M3_SS_TNILNSN_7ScaleInE1ELSP_1EEEEEENS4_6LayoutINS5_IJNSA_ILi2EEESB_SB_EEENS5_IJSB_NSA_ILi0EEESV_EEEEENS5_IJNS4_10UnderscoreESY_SY_EEEEENS4_13SM90_TMA_LOADENS4_14ComposedLayoutINS4_7SwizzleILi3ELi4ELi3EEENS4_18smem_ptr_flag_bitsILi8EEENSS_INS5_IJNSA_ILi8EEENSA_ILi128EEEEEENS5_IJS18_SB_EEEEEEEvNS4_8identityES11_S1C_vS1D_EENS_8epilogue10collective6detail29Sm90TmaWarpSpecializedAdapterINS1G_15DefaultEpilogueISI_SJ_SJ_NS1F_6thread17LinearCombinationISI_Li1EffLNS1K_9ScaleType4KindE0ELNS_15FloatRoundStyleE2ESI_EENS1_15EpilogueDefaultEEEEEvvEEEEvNT_6ParamsE:
        .type           _ZN7cutlass13device_kernelINS_4gemm6kernel13GemmUniversalIN4cute5tupleIJiiiiEEENS1_10collective13CollectiveMmaINS1_37MainloopSm90TmaGmmaWarpSpecializedFP8ILi2ENS5_IJNS4_1CILi1EEESB_SB_EEENS1_35KernelTmaWarpSpecializedCooperativeEEENS5_IJNSA_ILi256EEENSA_ILi48EEESF_EEENS_12float_e4m3_tENS5_IJlSB_lEEESI_SJ_NS4_8TiledMMAINS4_8MMA_AtomIJNS4_4SM904GMMA30MMA_64x16x32_F32E4M3E4M3_SS_TNILNSN_7ScaleInE1ELSP_1EEEEEENS4_6LayoutINS5_IJNSA_ILi2EEESB_SB_EEENS5_IJSB_NSA_ILi0EEESV_EEEEENS5_IJNS4_10UnderscoreESY_SY_EEEEENS4_13SM90_TMA_LOADENS4_14ComposedLayoutINS4_7SwizzleILi3ELi4ELi3EEENS4_18smem_ptr_flag_bitsILi8EEENSS_INS5_IJNSA_ILi8EEENSA_ILi128EEEEEENS5_IJS18_SB_EEEEEEEvNS4_8identityES11_S1C_vS1D_EENS_8epilogue10collective6detail29Sm90TmaWarpSpecializedAdapterINS1G_15DefaultEpilogueISI_SJ_SJ_NS1F_6thread17LinearCombinationISI_Li1EffLNS1K_9ScaleType4KindE0ELNS_15FloatRoundStyleE2ESI_EENS1_15EpilogueDefaultEEEEEvvEEEEvNT_6ParamsE,@function
        .size           _ZN7cutlass13device_kernelINS_4gemm6kernel13GemmUniversalIN4cute5tupleIJiiiiEEENS1_10collective13CollectiveMmaINS1_37MainloopSm90TmaGmmaWarpSpecializedFP8ILi2ENS5_IJNS4_1CILi1EEESB_SB_EEENS1_35KernelTmaWarpSpecializedCooperativeEEENS5_IJNSA_ILi256EEENSA_ILi48EEESF_EEENS_12float_e4m3_tENS5_IJlSB_lEEESI_SJ_NS4_8TiledMMAINS4_8MMA_AtomIJNS4_4SM904GMMA30MMA_64x16x32_F32E4M3E4M3_SS_TNILNSN_7ScaleInE1ELSP_1EEEEEENS4_6LayoutINS5_IJNSA_ILi2EEESB_SB_EEENS5_IJSB_NSA_ILi0EEESV_EEEEENS5_IJNS4_10UnderscoreESY_SY_EEEEENS4_13SM90_TMA_LOADENS4_14ComposedLayoutINS4_7SwizzleILi3ELi4ELi3EEENS4_18smem_ptr_flag_bitsILi8EEENSS_INS5_IJNSA_ILi8EEENSA_ILi128EEEEEENS5_IJS18_SB_EEEEEEEvNS4_8identityES11_S1C_vS1D_EENS_8epilogue10collective6detail29Sm90TmaWarpSpecializedAdapterINS1G_15DefaultEpilogueISI_SJ_SJ_NS1F_6thread17LinearCombinationISI_Li1EffLNS1K_9ScaleType4KindE0ELNS_15FloatRoundStyleE2ESI_EENS1_15EpilogueDefaultEEEEEvvEEEEvNT_6ParamsE,(.L_x_165 - _ZN7cutlass13device_kernelINS_4gemm6kernel13GemmUniversalIN4cute5tupleIJiiiiEEENS1_10collective13CollectiveMmaINS1_37MainloopSm90TmaGmmaWarpSpecializedFP8ILi2ENS5_IJNS4_1CILi1EEESB_SB_EEENS1_35KernelTmaWarpSpecializedCooperativeEEENS5_IJNSA_ILi256EEENSA_ILi48EEESF_EEENS_12float_e4m3_tENS5_IJlSB_lEEESI_SJ_NS4_8TiledMMAINS4_8MMA_AtomIJNS4_4SM904GMMA30MMA_64x16x32_F32E4M3E4M3_SS_TNILNSN_7ScaleInE1ELSP_1EEEEEENS4_6LayoutINS5_IJNSA_ILi2EEESB_SB_EEENS5_IJSB_NSA_ILi0EEESV_EEEEENS5_IJNS4_10UnderscoreESY_SY_EEEEENS4_13SM90_TMA_LOADENS4_14ComposedLayoutINS4_7SwizzleILi3ELi4ELi3EEENS4_18smem_ptr_flag_bitsILi8EEENSS_INS5_IJNSA_ILi8EEENSA_ILi128EEEEEENS5_IJS18_SB_EEEEEEEvNS4_8identityES11_S1C_vS1D_EENS_8epilogue10collective6detail29Sm90TmaWarpSpecializedAdapterINS1G_15DefaultEpilogueISI_SJ_SJ_NS1F_6thread17LinearCombinationISI_Li1EffLNS1K_9ScaleType4KindE0ELNS_15FloatRoundStyleE2ESI_EENS1_15EpilogueDefaultEEEEEvvEEEEvNT_6ParamsE)
        .other          _ZN7cutlass13device_kernelINS_4gemm6kernel13GemmUniversalIN4cute5tupleIJiiiiEEENS1_10collective13CollectiveMmaINS1_37MainloopSm90TmaGmmaWarpSpecializedFP8ILi2ENS5_IJNS4_1CILi1EEESB_SB_EEENS1_35KernelTmaWarpSpecializedCooperativeEEENS5_IJNSA_ILi256EEENSA_ILi48EEESF_EEENS_12float_e4m3_tENS5_IJlSB_lEEESI_SJ_NS4_8TiledMMAINS4_8MMA_AtomIJNS4_4SM904GMMA30MMA_64x16x32_F32E4M3E4M3_SS_TNILNSN_7ScaleInE1ELSP_1EEEEEENS4_6LayoutINS5_IJNSA_ILi2EEESB_SB_EEENS5_IJSB_NSA_ILi0EEESV_EEEEENS5_IJNS4_10UnderscoreESY_SY_EEEEENS4_13SM90_TMA_LOADENS4_14ComposedLayoutINS4_7SwizzleILi3ELi4ELi3EEENS4_18smem_ptr_flag_bitsILi8EEENSS_INS5_IJNSA_ILi8EEENSA_ILi128EEEEEENS5_IJS18_SB_EEEEEEEvNS4_8identityES11_S1C_vS1D_EENS_8epilogue10collective6detail29Sm90TmaWarpSpecializedAdapterINS1G_15DefaultEpilogueISI_SJ_SJ_NS1F_6thread17LinearCombinationISI_Li1EffLNS1K_9ScaleType4KindE0ELNS_15FloatRoundStyleE2ESI_EENS1_15EpilogueDefaultEEEEEvvEEEEvNT_6ParamsE,@"STO_CUDA_ENTRY STV_DEFAULT"
_ZN7cutlass13device_kernelINS_4gemm6kernel13GemmUniversalIN4cute5tupleIJiiiiEEENS1_10collective13CollectiveMmaINS1_37MainloopSm90TmaGmmaWarpSpecializedFP8ILi2ENS5_IJNS4_1CILi1EEESB_SB_EEENS1_35KernelTmaWarpSpecializedCooperativeEEENS5_IJNSA_ILi256EEENSA_ILi48EEESF_EEENS_12float_e4m3_tENS5_IJlSB_lEEESI_SJ_NS4_8TiledMMAINS4_8MMA_AtomIJNS4_4SM904GMMA30MMA_64x16x32_F32E4M3E4M3_SS_TNILNSN_7ScaleInE1ELSP_1EEEEEENS4_6LayoutINS5_IJNSA_ILi2EEESB_SB_EEENS5_IJSB_NSA_ILi0EEESV_EEEEENS5_IJNS4_10UnderscoreESY_SY_EEEEENS4_13SM90_TMA_LOADENS4_14ComposedLayoutINS4_7SwizzleILi3ELi4ELi3EEENS4_18smem_ptr_flag_bitsILi8EEENSS_INS5_IJNSA_ILi8EEENSA_ILi128EEEEEENS5_IJS18_SB_EEEEEEEvNS4_8identityES11_S1C_vS1D_EENS_8epilogue10collective6detail29Sm90TmaWarpSpecializedAdapterINS1G_15DefaultEpilogueISI_SJ_SJ_NS1F_6thread17LinearCombinationISI_Li1EffLNS1K_9ScaleType4KindE0ELNS_15FloatRoundStyleE2ESI_EENS1_15EpilogueDefaultEEEEEvvEEEEvNT_6ParamsE:
[----:B------:R-:W-:Y:S01]  /*0000*/  LDC R1, c[0x0][0x28] ;  /* 0x00000a00ff017b82 */ /* 0x000fe20000000800 */
[----:B------:R-:W0:Y:S01]  /*0010*/  S2R R0, SR_TID.X ;  /* 0x0000000000007919 */ /* 0x000e220000002100 */
[----:B------:R-:W-:Y:S01]  /*0020*/  ELECT P0, URZ, PT ;  /* 0x00000000003f782f */ /* 0x000fe20003800000 */
[----:B------:R-:W-:Y:S01]  /*0030*/  BSSY B0, `(.L_x_0) ;  /* 0x000000f000007945 */ /* 0x000fe20003800000 */
[--C-:B0-----:R-:W-:Y:S02]  /*0040*/  SHF.R.U32.HI R2, RZ, 0x5, R0.reuse ;  /* 0x00000005ff027819 */ /* 0x101fe40000011600 */
[----:B------:R-:W-:-:S03]  /*0050*/  SHF.R.U32.HI R3, RZ, 0x7, R0 ;  /* 0x00000007ff037819 */ /* 0x000fc60000011600 */
[----:B------:R-:W0:Y:S04]  /*0060*/  SHFL.IDX PT, R5, R2, RZ, 0x1f ;  /* 0x00001fff02057589 */ /* 0x000e2800000e0000 */
[----:B------:R1:W2:Y:S01]  /*0070*/  SHFL.IDX PT, R7, R3, RZ, 0x1f ;  /* 0x00001fff03077589 */ /* 0x0002a200000e0000 */
[----:B0-----:R-:W-:-:S13]  /*0080*/  ISETP.NE.OR P0, PT, R5, RZ, !P0 ;  /* 0x000000ff0500720c */ /* 0x001fda0004705670 */
[----:B-12---:R-:W-:Y:S05]  /*0090*/  @P0 BRA `(.L_x_1) ;  /* 0x0000000000200947 */ /* 0x006fea0003800000 */
[----:B------:R-:W-:Y:S02]  /*00a0*/  ULDC.64 UR4, c[0x0][0x198] ;  /* 0x0000660000047ab9 */ /* 0x000fe40000000a00 */
[----:B------:R-:W-:Y:S02]  /*00b0*/  UIADD3 UR6, UP0, UR4, 0xf0, URZ ;  /* 0x000000f004067890 */ /* 0x000fe4000ff1e03f */
[----:B------:R-:W-:Y:S02]  /*00c0*/  UIADD3 UR4, UP1, UR4, 0x1f0, URZ ;  /* 0x000001f004047890 */ /* 0x000fe4000ff3e03f */
[----:B------:R-:W-:Y:S02]  /*00d0*/  UIADD3.X UR7, URZ, UR5, URZ, UP0, !UPT ;  /* 0x000000053f077290 */ /* 0x000fe400087fe43f */
[----:B------:R-:W-:-:S07]  /*00e0*/  UIADD3.X UR5, URZ, UR5, URZ, UP1, !UPT ;  /* 0x000000053f057290 */ /* 0x000fce0008ffe43f */
[----:B------:R0:W-:Y:S02]  /*00f0*/  UTMACCTL.PF [UR6] ;  /* 0x00000000060079b9 */ /* 0x0001e40008040000 */
[----:B------:R0:W-:Y:S02]  /*0100*/  UTMACCTL.PF [UR4] ;  /* 0x00000000040079b9 */ /* 0x0001e40008040000 */
[----:B0-----:R-:W-:Y:S01]  /*0110*/  NOP ;  /* 0x0000000000007918 */ /* 0x001fe20000000000 */
.L_x_1:
[----:B------:R-:W-:Y:S05]  /*0120*/  BSYNC B0 ;  /* 0x0000000000007941 */ /* 0x000fea0003800000 */
.L_x_0:
[----:B------:R-:W0:Y:S02]  /*0130*/  SHFL.IDX PT, R3, R2, RZ, 0x1f ;  /* 0x00001fff02037589 */ /* 0x000e2400000e0000 */
[----:B0-----:R-:W-:-:S13]  /*0140*/  ISETP.NE.AND P0, PT, R3, RZ, PT ;  /* 0x000000ff0300720c */ /* 0x001fda0003f05270 */
[----:B------:R-:W-:Y:S05]  /*0150*/  @P0 BRA `(.L_x_2) ;  /* 0x0000000000480947 */ /* 0x000fea0003800000 */
[----:B------:R-:W0:Y:S01]  /*0160*/  S2UR UR8, SR_CgaCtaId ;  /* 0x00000000000879c3 */ /* 0x000e220000008800 */
[----:B------:R-:W-:Y:S01]  /*0170*/  UMOV UR4, 0x400 ;  /* 0x0000040000047882 */ /* 0x000fe20000000000 */
[----:B------:R-:W-:Y:S01]  /*0180*/  UMOV UR5, 0x1 ;  /* 0x0000000100057882 */ /* 0x000fe20000000000 */
[----:B------:R-:W-:Y:S01]  /*0190*/  UMOV UR6, 0x100 ;  /* 0x0000010000067882 */ /* 0x000fe20000000000 */
[----:B------:R-:W-:Y:S01]  /*01a0*/  ELECT P0, URZ, PT ;  /* 0x00000000003f782f */ /* 0x000fe20003800000 */
[----:B------:R-:W-:-:S04]  /*01b0*/  UIADD3 UR6, -UR6, 0x100000, URZ ;  /* 0x0010000006067890 */ /* 0x000fc8000fffe13f */
[----:B------:R-:W-:Y:S02]  /*01c0*/  USHF.L.U32 UR7, UR6, 0xb, URZ ;  /* 0x0000000b06077899 */ /* 0x000fe4000800063f */
[----:B------:R-:W-:Y:S02]  /*01d0*/  USHF.L.U32 UR6, UR6, 0x1, URZ ;  /* 0x0000000106067899 */ /* 0x000fe4000800063f */
[----:B0-----:R-:W-:Y:S02]  /*01e0*/  ULEA UR8, UR8, UR4, 0x18 ;  /* 0x0000000408087291 */ /* 0x001fe4000f8ec03f */
[----:B------:R-:W-:-:S04]  /*01f0*/  UIADD3 UR4, -UR5, 0x100000, URZ ;  /* 0x0010000005047890 */ /* 0x000fc8000fffe13f */
[----:B------:R-:W-:Y:S02]  /*0200*/  USHF.L.U32 UR5, UR4, 0xb, URZ ;  /* 0x0000000b04057899 */ /* 0x000fe4000800063f */
[----:B------:R-:W-:Y:S01]  /*0210*/  USHF.L.U32 UR4, UR4, 0x1, URZ ;  /* 0x0000000104047899 */ /* 0x000fe2000800063f */
[----:B------:R-:W0:Y:S11]  /*0220*/  FENCE.VIEW.ASYNC.S ;  /* 0x00000000000073c6 */ /* 0x000e360000000000 */
[----:B0-----:R0:W1:Y:S01]  /*0230*/  SYNCS.EXCH.64 URZ, [UR8], UR4 ;  /* 0x00000004083f75b2 */ /* 0x0010620008000100 */
[----:B------:R0:W2:Y:S01]  /*0240*/  SYNCS.EXCH.64 URZ, [UR8+0x10], UR6 ;  /* 0x00001006083f75b2 */ /* 0x0000a20008000100 */
[----:B------:R0:W3:Y:S01]  /*0250*/  SYNCS.EXCH.64 URZ, [UR8+0x8], UR4 ;  /* 0x00000804083f75b2 */ /* 0x0000e20008000100 */
[----:B------:R0:W4:Y:S01]  /*0260*/  SYNCS.EXCH.64 URZ, [UR8+0x18], UR6 ;  /* 0x00001806083f75b2 */ /* 0x0001220008000100 */
[----:B------:R-:W-:Y:S01]  /*0270*/  NOP ;  /* 0x0000000000007918 */ /* 0x000fe20000000000 */
.L_x_2:
[----:B------:R-:W5:Y:S01]  /*0280*/  SHFL.IDX PT, R2, R2, RZ, 0x1f ;  /* 0x00001fff02027589 */ /* 0x000f6200000e0000 */
[----:B------:R-:W1:Y:S01]  /*0290*/  LDC R3, c[0x0][0x65c] ;  /* 0x00019700ff037b82 */ /* 0x000e620000000800 */
[----:B------:R-:W-:Y:S02]  /*02a0*/  ELECT P0, URZ, PT ;  /* 0x00000000003f782f */ /* 0x000fe40003800000 */
[----:B------:R-:W-:Y:S01]  /*02b0*/  SHF.R.S32.HI R4, RZ, 0x1f, R5 ;  /* 0x0000001fff047819 */ /* 0x000fe20000011405 */
[----:B------:R-:W2:Y:S01]  /*02c0*/  S2R R8, SR_CTAID.Y ;  /* 0x0000000000087919 */ /* 0x000ea20000002600 */
[----:B0-----:R-:W-:Y:S01]  /*02d0*/  UMOV UR4, 0x20 ;  /* 0x0000002000047882 */ /* 0x001fe20000000000 */
[----:B------:R-:W-:Y:S01]  /*02e0*/  ISETP.NE.AND P2, PT, R7, RZ, PT ;  /* 0x000000ff0700720c */ /* 0x000fe20003f45270 */
[----:B------:R-:W-:Y:S01]  /*02f0*/  NOP ;  /* 0x0000000000007918 */ /* 0x000fe20000000000 */
[----:B------:R-:W0:Y:S01]  /*0300*/  S2R R6, SR_CTAID.X ;  /* 0x0000000000067919 */ /* 0x000e220000002500 */
[----:B------:R-:W-:Y:S01]  /*0310*/  LEA.HI R4, R4, R5, RZ, 0x2 ;  /* 0x0000000504047211 */ /* 0x000fe200078f10ff */
[----:B------:R-:W-:-:S03]  /*0320*/  NOP ;  /* 0x0000000000007918 */ /* 0x000fc60000000000 */
[----:B------:R-:W-:-:S05]  /*0330*/  LOP3.LUT R4, R4, 0xfffffffc, RZ, 0xc0, !PT ;  /* 0xfffffffc04047812 */ /* 0x000fca00078ec0ff */
[----:B------:R-:W-:Y:S01]  /*0340*/  IMAD.IADD R5, R5, 0x1, -R4 ;  /* 0x0000000105057824 */ /* 0x000fe200078e0a04 */
[----:B-----5:R-:W-:Y:S02]  /*0350*/  ISETP.NE.OR P0, PT, R2, RZ, !P0 ;  /* 0x000000ff0200720c */ /* 0x020fe40004705670 */
[----:B-1----:R-:W-:-:S11]  /*0360*/  ISETP.NE.AND P4, PT, R3, 0x1, PT ;  /* 0x000000010300780c */ /* 0x002fd60003f85270 */
[----:B------:R-:W-:Y:S01]  /*0370*/  VOTEU.ALL UP0, P0 ;  /* 0x00000000003f7886 */ /* 0x000fe20000000000 */
[----:B------:R-:W-:Y:S01]  /*0380*/  VOTEU.ALL UP1, P0 ;  /* 0x00000000003f7886 */ /* 0x000fe20000020000 */
[----:B------:R-:W0:Y:S01]  /*0390*/  @P4 LDC R9, c[0x0][0x10] ;  /* 0x00000400ff094b82 */ /* 0x000e220000000800 */
[----:B--2---:R-:W-:Y:S02]  /*03a0*/  @P4 IMAD.MOV.U32 R2, RZ, RZ, R8 ;  /* 0x000000ffff024224 */ /* 0x004fe400078e0008 */
[----:B------:R-:W-:Y:S01]  /*03b0*/  @!UP0 UMOV UR6, 0x400 ;  /* 0x0000040000068882 */ /* 0x000fe20000000000 */
[----:B------:R-:W-:-:S04]  /*03c0*/  @!UP0 UIADD3 UR4, -UR4, 0x100000, URZ ;  /* 0x0010000004048890 */ /* 0x000fc8000fffe13f */
[----:B------:R-:W-:Y:S02]  /*03d0*/  @!UP0 USHF.L.U32 UR5, UR4, 0xb, URZ ;  /* 0x0000000b04058899 */ /* 0x000fe4000800063f */
[----:B------:R-:W-:Y:S01]  /*03e0*/  @!UP0 USHF.L.U32 UR4, UR4, 0x1, URZ ;  /* 0x0000000104048899 */ /* 0x000fe2000800063f */
[----:B------:R-:W-:Y:S02]  /*03f0*/  @P4 IMAD.MOV.U32 R3, RZ, RZ, RZ ;  /* 0x000000ffff034224 */ /* 0x000fe400078e00ff */
[----:B------:R-:W-:Y:S01]  /*0400*/  @P4 IMAD.MOV.U32 R13, RZ, RZ, RZ ;  /* 0x000000ffff0d4224 */ /* 0x000fe200078e00ff */
[----:B------:R-:W1:Y:S08]  /*0410*/  @!UP0 S2UR UR7, SR_CgaCtaId ;  /* 0x00000000000789c3 */ /* 0x000e700000008800 */
[----:B------:R-:W2:Y:S01]  /*0420*/  @!P4 LDC R11, c[0x0][0xc] ;  /* 0x00000300ff0bcb82 */ /* 0x000ea20000000800 */
[----:B0-----:R-:W-:-:S04]  /*0430*/  @P4 IMAD.WIDE.U32 R2, R6, R9, R2 ;  /* 0x0000000906024225 */ /* 0x001fc800078e0002 */
[----:B------:R-:W-:Y:S02]  /*0440*/  VIADD R9, R7, 0xffffffff ;  /* 0xffffffff07097836 */ /* 0x000fe40000000000 */
[----:B------:R-:W-:Y:S01]  /*0450*/  @P4 IMAD.IADD R3, R3, 0x1, R13 ;  /* 0x0000000103034824 */ /* 0x000fe200078e020d */
[----:B-1----:R-:W-:Y:S02]  /*0460*/  @!UP0 ULEA UR6, UR7, UR6, 0x18 ;  /* 0x0000000607068291 */ /* 0x002fe4000f8ec03f */
[----:B------:R-:W-:Y:S01]  /*0470*/  ISETP.GE.U32.AND P1, PT, R9, 0x2, PT ;  /* 0x000000020900780c */ /* 0x000fe20003f26070 */
[----:B------:R-:W-:Y:S01]  /*0480*/  VOTEU.ALL UP0, P0 ;  /* 0x00000000003f7886 */ /* 0x000fe20000000000 */
[----:B------:R-:W-:-:S04]  /*0490*/  ISETP.NE.AND P0, PT, R5, 0x3, PT ;  /* 0x000000030500780c */ /* 0x000fc80003f05270 */
[----:B------:R-:W-:-:S04]  /*04a0*/  ISETP.EQ.OR P0, PT, R5, RZ, !P0 ;  /* 0x000000ff0500720c */ /* 0x000fc80004702670 */
[----:B------:R-:W-:Y:S01]  /*04b0*/  ISETP.EQ.AND P0, PT, R7, RZ, P0 ;  /* 0x000000ff0700720c */ /* 0x000fe20000702270 */
[----:B------:R-:W-:Y:S01]  /*04c0*/  IMAD.MOV.U32 R7, RZ, RZ, RZ ;  /* 0x000000ffff077224 */ /* 0x000fe200078e00ff */
[----:B------:R-:W0:Y:S02]  /*04d0*/  FENCE.VIEW.ASYNC.S ;  /* 0x00000000000073c6 */ /* 0x000e240000000000 */
[----:B0-----:R0:W3:Y:S01]  /*04e0*/  @!UP0 SYNCS.EXCH.64 URZ, [UR6+0x30], UR4 ;  /* 0x00003004063f85b2 */ /* 0x0010e20008000100 */
[----:B------:R-:W-:Y:S01]  /*04f0*/  SEL R4, RZ, 0x1, !P0 ;  /* 0x00000001ff047807 */ /* 0x000fe20004000000 */
[----:B--2---:R-:W-:-:S03]  /*0500*/  @!P4 IMAD.WIDE.U32 R10, R11, R8, R6 ;  /* 0x000000080b0ac225 */ /* 0x004fc600078e0006 */
[----:B------:R-:W-:Y:S01]  /*0510*/  SEL R4, R4, 0x2, P1 ;  /* 0x0000000204047807 */ /* 0x000fe20000800000 */
[----:B------:R-:W-:Y:S02]  /*0520*/  @!P4 IMAD.MOV.U32 R2, RZ, RZ, R10 ;  /* 0x000000ffff02c224 */ /* 0x000fe400078e000a */
[----:B------:R-:W-:Y:S01]  /*0530*/  @!P4 IMAD.MOV.U32 R3, RZ, RZ, R11 ;  /* 0x000000ffff03c224 */ /* 0x000fe200078e000b */
[----:B------:R0:W3:Y:S01]  /*0540*/  @!UP1 SYNCS.EXCH.64 URZ, [UR6+0x38], UR4 ;  /* 0x00003804063f95b2 */ /* 0x0000e20008000100 */
[----:B------:R-:W-:Y:S01]  /*0550*/  NOP ;  /* 0x0000000000007918 */ /* 0x000fe20000000000 */
[----:B---34-:R-:W-:Y:S06]  /*0560*/  BAR.SYNC.DEFER_BLOCKING 0x0 ;  /* 0x0000000000007b1d */ /* 0x018fec0000010000 */
[----:B------:R-:W-:Y:S05]  /*0570*/  @!P2 BRA `(.L_x_3) ;  /* 0x000000780058a947 */ /* 0x000fea0003800000 */
[----:B------:R-:W-:-:S13]  /*0580*/  ISETP.GT.U32.AND P0, PT, R9, 0x1, PT ;  /* 0x000000010900780c */ /* 0x000fda0003f04070 */
[----:B0-----:R-:W-:Y:S05]  /*0590*/  @P0 EXIT ;  /* 0x000000000000094d */ /* 0x001fea0003800000 */
[----:B------:R-:W-:Y:S01]  /*05a0*/  ULDC.64 UR4, c[0x0][0x650] ;  /* 0x0001940000047ab9 */ /* 0x000fe20000000a00 */
[----:B------:R-:W-:Y:S01]  /*05b0*/  PRMT R9, RZ, 0x7610, R9 ;  /* 0x00007610ff097816 */ /* 0x000fe20000000009 */
[----:B------:R-:W-:Y:S01]  /*05c0*/  IMAD.MOV.U32 R10, RZ, RZ, -0x1 ;  /* 0xffffffffff0a7424 */ /* 0x000fe200078e00ff */
[----:B------:R-:W-:Y:S01]  /*05d0*/  ISETP.GE.U32.AND P0, PT, R2, UR4, PT ;  /* 0x0000000402007c0c */ /* 0x000fe2000bf06070 */
[----:B------:R-:W-:Y:S02]  /*05e0*/  IMAD.MOV.U32 R11, RZ, RZ, -0x1 ;  /* 0xffffffffff0b7424 */ /* 0x000fe400078e00ff */
[----:B------:R-:W-:Y:S01]  /*05f0*/  IMAD.MOV.U32 R101, RZ, RZ, -0x1 ;  /* 0xffffffffff657424 */ /* 0x000fe200078e00ff */
[----:B------:R-:W-:-:S13]  /*0600*/  ISETP.GE.U32.AND.EX P0, PT, R3, UR5, PT, P0 ;  /* 0x0000000503007c0c */ /* 0x000fda000bf06100 */
[----:B------:R-:W-:Y:S05]  /*0610*/  @P0 BRA `(.L_x_4) ;  /* 0x0000000400580947 */ /* 0x000fea0003800000 */
[----:B------:R-:W0:Y:S01]  /*0620*/  LDC.64 R16, c[0x0][0x628] ;  /* 0x00018a00ff107b82 */ /* 0x000e220000000a00 */
[----:B------:R-:W-:Y:S02]  /*0630*/  IMAD.MOV.U32 R10, RZ, RZ, R2 ;  /* 0x000000ffff0a7224 */ /* 0x000fe400078e0002 */
[----:B------:R-:W-:-:S05]  /*0640*/  IMAD.MOV.U32 R11, RZ, RZ, R3 ;  /* 0x000000ffff0b7224 */ /* 0x000fca00078e0003 */
[----:B------:R-:W1:Y:S08]  /*0650*/  LDC R18, c[0x0][0x630] ;  /* 0x00018c00ff127b82 */ /* 0x000e700000000800 */
[----:B------:R-:W2:Y:S01]  /*0660*/  LDC.64 R20, c[0x0][0x620] ;  /* 0x00018800ff147b82 */ /* 0x000ea20000000a00 */
[----:B0-----:R-:W-:-:S04]  /*0670*/  ISETP.NE.U32.AND P0, PT, R16, RZ, PT ;  /* 0x000000ff1000720c */ /* 0x001fc80003f05070 */
[----:B------:R-:W-:-:S13]  /*0680*/  ISETP.NE.AND.EX P0, PT, R17, RZ, PT, P0 ;  /* 0x000000ff1100720c */ /* 0x000fda0003f05300 */
[----:B-12---:R-:W-:Y:S05]  /*0690*/  @!P0 BRA `(.L_x_5) ;  /* 0x0000000000288947 */ /* 0x006fea0003800000 */
[----:B------:R-:W0:Y:S02]  /*06a0*/  LDC R5, c[0x0][0x634] ;  /* 0x00018d00ff057b82 */ /* 0x000e240000000800 */
[----:B0-----:R-:W-:-:S05]  /*06b0*/  IADD3 R5, P0, R2, R5, RZ ;  /* 0x0000000502057210 */ /* 0x001fca0007f1e0ff */
[----:B------:R-:W-:-:S04]  /*06c0*/  IMAD.X R9, RZ, RZ, R3, P0 ;  /* 0x000000ffff097224 */ /* 0x000fc800000e0603 */
[----:B------:R-:W-:-:S04]  /*06d0*/  IMAD.WIDE.U32 R10, R9, R16, RZ ;  /* 0x00000010090a7225 */ /* 0x000fc800078e00ff */
[----:B------:R-:W-:-:S04]  /*06e0*/  IMAD.WIDE.U32 R12, P0, R5, R17, R10 ;  /* 0x00000011050c7225 */ /* 0x000fc8000780000a */
[----:B------:R-:W-:-:S04]  /*06f0*/  IMAD.WIDE.U32 R10, R5, R16, RZ ;  /* 0x00000010050a7225 */ /* 0x000fc800078e00ff */
[----:B------:R-:W-:Y:S01]  /*0700*/  IMAD.X R15, RZ, RZ, RZ, P0 ;  /* 0x000000ffff0f7224 */ /* 0x000fe200000e06ff */
[----:B------:R-:W-:Y:S01]  /*0710*/  IADD3 RZ, P0, R11, R12, RZ ;  /* 0x0000000c0bff7210 */ /* 0x000fe20007f1e0ff */
[----:B------:R-:W-:-:S04]  /*0720*/  IMAD.MOV.U32 R14, RZ, RZ, R13 ;  /* 0x000000ffff0e7224 */ /* 0x000fc800078e000d */
[----:B------:R-:W-:-:S08]  /*0730*/  IMAD.WIDE.U32.X R10, R9, R17, R14, P0 ;  /* 0x00000011090a7225 */ /* 0x000fd000000e040e */
.L_x_5:
[-CC-:B------:R-:W-:Y:S01]  /*0740*/  SHF.R.U64 R101, R10, R18.reuse, R11.reuse ;  /* 0x000000120a657219 */ /* 0x180fe2000000120b */
[----:B------:R-:W0:Y:S01]  /*0750*/  LDC.64 R22, c[0x0][0x640] ;  /* 0x00019000ff167b82 */ /* 0x000e220000000a00 */
[----:B------:R-:W-:Y:S01]  /*0760*/  SHF.R.U32.HI R7, RZ, R18, R11 ;  /* 0x00000012ff077219 */ /* 0x000fe2000001160b */
[----:B------:R-:W-:Y:S01]  /*0770*/  ULDC UR4, c[0x0][0x150] ;  /* 0x0000540000047ab9 */ /* 0x000fe20000000800 */
[----:B------:R-:W-:Y:S02]  /*0780*/  IADD3 R9, P0, RZ, -R101, RZ ;  /* 0x80000065ff097210 */ /* 0x000fe40007f1e0ff */
[----:B------:R-:W-:-:S03]  /*0790*/  I2FP.F32.U32 R5, R6 ;  /* 0x0000000600057245 */ /* 0x000fc60000201000 */
[----:B------:R-:W1:Y:S01]  /*07a0*/  LDC R14, c[0x0][0x618] ;  /* 0x00018600ff0e7b82 */ /* 0x000e620000000800 */
[----:B------:R-:W-:Y:S02]  /*07b0*/  IMAD.X R13, RZ, RZ, ~R7, P0 ;  /* 0x000000ffff0d7224 */ /* 0x000fe400000e0e07 */
[----:B------:R-:W-:Y:S01]  /*07c0*/  FMUL R5, R5, UR4 ;  /* 0x0000000405057c20 */ /* 0x000fe20008400000 */
[----:B------:R-:W-:Y:S01]  /*07d0*/  IMAD.WIDE.U32 R10, R9, R20, R2 ;  /* 0x00000014090a7225 */ /* 0x000fe200078e0002 */
[----:B------:R-:W-:-:S03]  /*07e0*/  ULDC UR4, c[0x0][0x154] ;  /* 0x0000550000047ab9 */ /* 0x000fc60000000800 */
[----:B------:R-:W-:Y:S01]  /*07f0*/  IMAD R12, R13, R20, RZ ;  /* 0x000000140d0c7224 */ /* 0x000fe200078e02ff */
[----:B------:R-:W2:Y:S01]  /*0800*/  LDC R7, c[0x0][0x144] ;  /* 0x00005100ff077b82 */ /* 0x000ea20000000800 */
[----:B------:R-:W3:Y:S01]  /*0810*/  F2I.U32.TRUNC.NTZ R5, R5 ;  /* 0x0000000500057305 */ /* 0x000ee2000020f000 */
[----:B------:R-:W-:Y:S02]  /*0820*/  IMAD.MOV.U32 R13, RZ, RZ, -0x1 ;  /* 0xffffffffff0d7424 */ /* 0x000fe400078e00ff */
[----:B------:R-:W-:-:S04]  /*0830*/  IMAD R9, R9, R21, R12 ;  /* 0x0000001509097224 */ /* 0x000fc800078e020c */
[----:B------:R-:W4:Y:S01]  /*0840*/  LDC R18, c[0x0][0x608] ;  /* 0x00018200ff127b82 */ /* 0x000f220000000800 */
[----:B------:R-:W-:Y:S01]  /*0850*/  IMAD.IADD R11, R11, 0x1, R9 ;  /* 0x000000010b0b7824 */ /* 0x000fe200078e0209 */
[----:B0-----:R-:W-:Y:S02]  /*0860*/  ISETP.NE.U32.AND P0, PT, R22, RZ, PT ;  /* 0x000000ff1600720c */ /* 0x001fe40003f05070 */
[----:B------:R-:W-:Y:S02]  /*0870*/  I2FP.F32.U32 R9, R8 ;  /* 0x0000000800097245 */ /* 0x000fe40000201000 */
[----:B------:R-:W-:Y:S02]  /*0880*/  ISETP.NE.AND.EX P0, PT, R23, RZ, PT, P0 ;  /* 0x000000ff1700720c */ /* 0x000fe40003f05300 */
[----:B------:R-:W0:Y:S01]  /*0890*/  LDC R12, c[0x0][0x658] ;  /* 0x00019600ff0c7b82 */ /* 0x000e220000000800 */
[-C--:B-1----:R-:W-:Y:S01]  /*08a0*/  SHF.R.U64 R16, R10, R14.reuse, R11 ;  /* 0x0000000e0a107219 */ /* 0x082fe2000000120b */
[----:B---3--:R-:W-:Y:S01]  /*08b0*/  IMAD.MOV R10, RZ, RZ, -R5 ;  /* 0x000000ffff0a7224 */ /* 0x008fe200078e0a05 */
[----:B------:R-:W-:-:S05]  /*08c0*/  SHF.R.U32.HI R11, RZ, R14, R11 ;  /* 0x0000000eff0b7219 */ /* 0x000fca000001160b */
[----:B------:R-:W1:Y:S01]  /*08d0*/  LDC R17, c[0x0][0x148] ;  /* 0x00005200ff117b82 */ /* 0x000e620000000800 */
[----:B--2---:R-:W-:Y:S02]  /*08e0*/  IMAD R5, R7, R10, R6 ;  /* 0x0000000a07057224 */ /* 0x004fe400078e0206 */
[----:B------:R-:W-:-:S04]  /*08f0*/  FMUL R7, R9, UR4 ;  /* 0x0000000409077c20 */ /* 0x000fc80008400000 */
[----:B------:R2:W3:Y:S01]  /*0900*/  F2I.U32.TRUNC.NTZ R15, R7 ;  /* 0x00000007000f7305 */ /* 0x0004e2000020f000 */
[----:B------:R-:W1:Y:S01]  /*0910*/  LDC R21, c[0x0][0x600] ;  /* 0x00018000ff157b82 */ /* 0x000e620000000800 */
[-CC-:B----4-:R-:W-:Y:S02]  /*0920*/  SHF.R.U64 R27, R16, R18.reuse, R11.reuse ;  /* 0x00000012101b7219 */ /* 0x190fe4000000120b */
[----:B------:R-:W-:Y:S01]  /*0930*/  SHF.R.U32.HI R9, RZ, R18, R11 ;  /* 0x00000012ff097219 */ /* 0x000fe2000001160b */
[----:B------:R-:W-:-:S04]  /*0940*/  IMAD.MOV.U32 R11, RZ, RZ, 0x1 ;  /* 0x00000001ff0b7424 */ /* 0x000fc800078e00ff */
[----:B------:R-:W4:Y:S01]  /*0950*/  LDC R20, c[0x0][0x648] ;  /* 0x00019200ff147b82 */ /* 0x000f220000000800 */
[-C--:B0-----:R-:W-:Y:S02]  /*0960*/  SHF.L.U32 R6, R13, R12.reuse, RZ ;  /* 0x0000000c0d067219 */ /* 0x081fe400000006ff */
[-CC-:B------:R-:W-:Y:S02]  /*0970*/  SHF.R.U64 R18, R27, R12.reuse, R9.reuse ;  /* 0x0000000c1b127219 */ /* 0x180fe40000001209 */
[----:B------:R-:W-:Y:S02]  /*0980*/  SHF.R.U32.HI R19, RZ, R12, R9 ;  /* 0x0000000cff137219 */ /* 0x000fe40000011609 */
[----:B------:R-:W-:Y:S01]  /*0990*/  LOP3.LUT R14, RZ, R6, RZ, 0x33, !PT ;  /* 0x00000006ff0e7212 */ /* 0x000fe200078e33ff */
[----:B------:R-:W0:Y:S01]  /*09a0*/  LDC R25, c[0x0][0x638] ;  /* 0x00018e00ff197b82 */ /* 0x000e220000000800 */
[----:B------:R-:W-:Y:S01]  /*09b0*/  SHF.L.U32 R9, R11, R12, RZ ;  /* 0x0000000c0b097219 */ /* 0x000fe200000006ff */
[----:B------:R-:W-:-:S02]  /*09c0*/  IMAD.MOV.U32 R6, RZ, RZ, R18 ;  /* 0x000000ffff067224 */ /* 0x000fc400078e0012 */
[----:B--2---:R-:W-:-:S04]  /*09d0*/  IMAD.MOV.U32 R7, RZ, RZ, R19 ;  /* 0x000000ffff077224 */ /* 0x004fc800078e0013 */
[----:B------:R-:W2:Y:S01]  /*09e0*/  LDC R24, c[0x0][0x610] ;  /* 0x00018400ff187b82 */ /* 0x000ea20000000800 */
[----:B---3--:R-:W-:Y:S05]  /*09f0*/  @!P0 BRA `(.L_x_6) ;  /* 0x0000000000288947 */ /* 0x008fea0003800000 */
[----:B------:R-:W3:Y:S02]  /*0a00*/  LDC R13, c[0x0][0x64c] ;  /* 0x00019300ff0d7b82 */ /* 0x000ee40000000800 */
[----:B---3--:R-:W-:-:S05]  /*0a10*/  IADD3 R13, P0, R18, R13, RZ ;  /* 0x0000000d120d7210 */ /* 0x008fca0007f1e0ff */
        /* <DEDUP_REMOVED lines=8> */
.L_x_6:
[----:B----4-:R-:W-:Y:S01]  /*0aa0*/  SHF.R.U64 R6, R6, R20, R7 ;  /* 0x0000001406067219 */ /* 0x010fe20000001207 */
[----:B-1----:R-:W-:Y:S01]  /*0ab0*/  VIADD R7, R21, 0xffffffff ;  /* 0xffffffff15077836 */ /* 0x002fe20000000000 */
[----:B------:R-:W-:Y:S01]  /*0ac0*/  LOP3.LUT R14, R27, R14, RZ, 0xc0, !PT ;  /* 0x0000000e1b0e7212 */ /* 0x000fe200078ec0ff */
[----:B------:R-:W-:Y:S02]  /*0ad0*/  IMAD.MOV R15, RZ, RZ, -R15 ;  /* 0x000000ffff0f7224 */ /* 0x000fe400078e0a0f */
[----:B------:R-:W-:Y:S01]  /*0ae0*/  IMAD.MOV R10, RZ, RZ, -R6 ;  /* 0x000000ffff0a7224 */ /* 0x000fe200078e0a06 */
[----:B------:R-:W-:Y:S01]  /*0af0*/  LOP3.LUT R7, R16, R7, RZ, 0xc0, !PT ;  /* 0x0000000710077212 */ /* 0x000fe200078ec0ff */
[----:B------:R-:W-:Y:S02]  /*0b00*/  IMAD R14, R9, R6, R14 ;  /* 0x00000006090e7224 */ /* 0x000fe400078e020e */
[----:B------:R-:W-:Y:S02]  /*0b10*/  @P4 IMAD R5, R17, R15, R8 ;  /* 0x0000000f11054224 */ /* 0x000fe400078e0208 */
[----:B0-----:R-:W-:-:S02]  /*0b20*/  IMAD R6, R10, R25, R18 ;  /* 0x000000190a067224 */ /* 0x001fc400078e0212 */
[----:B--2---:R-:W-:Y:S02]  /*0b30*/  IMAD R5, R14, R24, R5 ;  /* 0x000000180e057224 */ /* 0x004fe400078e0205 */
[----:B------:R-:W-:Y:S02]  /*0b40*/  IMAD R6, R6, R21, R7 ;  /* 0x0000001506067224 */ /* 0x000fe400078e0207 */
[----:B------:R-:W-:-:S03]  /*0b50*/  IMAD.MOV.U32 R9, RZ, RZ, 0x1 ;  /* 0x00000001ff097424 */ /* 0x000fc600078e00ff */
[----:B------:R-:W-:Y:S02]  /*0b60*/  SEL R11, R6, R5, !P4 ;  /* 0x00000005060b7207 */ /* 0x000fe40006000000 */
[----:B------:R-:W-:-:S07]  /*0b70*/  SEL R10, R5, R6, !P4 ;  /* 0x00000006050a7207 */ /* 0x000fce0006000000 */
.L_x_4:
[----:B------:R-:W-:-:S08]  /*0b80*/  NOP ;  /* 0x0000000000007918 */ /* 0x000fd00000000000 */
[----:B------:R-:W0:Y:S02]  /*0b90*/  USETMAXREG.TRY_ALLOC.CTAPOOL UP0, 0xe8 ;  /* 0x000000e8000079c8 */ /* 0x000e240008000600 */
[----:B0-----:R-:W-:-:S13]  /*0ba0*/  PLOP3.LUT P0, PT, PT, PT, UP0, 0x80, 0x0 ;  /* 0x000000000000781c */ /* 0x001fda0003f0f008 */
[----:B------:R-:W-:Y:S05]  /*0bb0*/  @!P0 BRA `(.L_x_4) ;  /* 0xfffffffc00f08947 */ /* 0x000fea000383ffff */
[----:B------:R-:W-:Y:S01]  /*0bc0*/  ULDC.64 UR4, c[0x0][0x598] ;  /* 0x0001660000047ab9 */ /* 0x000fe20000000a00 */
[----:B------:R-:W-:Y:S01]  /*0bd0*/  ULDC.64 UR28, c[0x0][0x208] ;  /* 0x00008200001c7ab9 */ /* 0x000fe20000000a00 */
[----:B------:R-:W-:-:S04]  /*0be0*/  ISETP.NE.U32.AND P0, PT, RZ, UR4, PT ;  /* 0x00000004ff007c0c */ /* 0x000fc8000bf05070 */
[----:B------:R-:W-:-:S13]  /*0bf0*/  ISETP.NE.AND.EX P0, PT, RZ, UR5, PT, P0 ;  /* 0x00000005ff007c0c */ /* 0x000fda000bf05300 */
[----:B------:R-:W-:Y:S05]  /*0c00*/  @!P0 BRA `(.L_x_7) ;  /* 0x00000000001c8947 */ /* 0x000fea0003800000 */
[----:B------:R-:W0:Y:S02]  /*0c10*/  LDC.64 R6, c[0x0][0x598] ;  /* 0x00016600ff067b82 */ /* 0x000e240000000a00 */
[----:B0-----:R-:W2:Y:S02]  /*0c20*/  LDG.E.64 R6, desc[UR28][R6.64] ;  /* 0x0000001c06067981 */ /* 0x001ea4000c1e1b00 */
[----:B--2---:R-:W-:-:S04]  /*0c30*/  ISETP.NE.U32.AND P0, PT, R6, RZ, PT ;  /* 0x000000ff0600720c */ /* 0x004fc80003f05070 */
[----:B------:R-:W-:-:S13]  /*0c40*/  ISETP.NE.AND.EX P0, PT, R7, RZ, PT, P0 ;  /* 0x000000ff0700720c */ /* 0x000fda0003f05300 */
[----:B------:R-:W-:Y:S05]  /*0c50*/  @!P0 BRA `(.L_x_7) ;  /* 0x0000000000088947 */ /* 0x000fea0003800000 */
[----:B------:R0:W5:Y:S01]  /*0c60*/  LD.E R5, desc[UR28][R6.64] ;  /* 0x0000001c06057980 */ /* 0x000162000c101900 */
[----:B------:R-:W-:Y:S05]  /*0c70*/  BRA `(.L_x_8) ;  /* 0x0000000000207947 */ /* 0x000fea0003800000 */
.L_x_7:
[----:B------:R-:W-:Y:S02]  /*0c80*/  ULDC.64 UR4, c[0x0][0x588] ;  /* 0x0001620000047ab9 */ /* 0x000fe40000000a00 */
[----:B------:R-:W-:-:S04]  /*0c90*/  ISETP.NE.U32.AND P0, PT, RZ, UR4, PT ;  /* 0x00000004ff007c0c */ /* 0x000fc8000bf05070 */
[----:B------:R-:W-:-:S13]  /*0ca0*/  ISETP.NE.AND.EX P0, PT, RZ, UR5, PT, P0 ;  /* 0x00000005ff007c0c */ /* 0x000fda000bf05300 */
[----:B------:R-:W-:Y:S05]  /*0cb0*/  @!P0 BRA `(.L_x_9) ;  /* 0x00000000000c8947 */ /* 0x000fea0003800000 */
[----:B------:R-:W0:Y:S02]  /*0cc0*/  LDC.64 R6, c[0x0][0x588] ;  /* 0x00016200ff067b82 */ /* 0x000e240000000a00 */
[----:B0-----:R1:W5:Y:S01]  /*0cd0*/  LDG.E R5, desc[UR28][R6.64] ;  /* 0x0000001c06057981 */ /* 0x001362000c1e1900 */
[----:B------:R-:W-:Y:S05]  /*0ce0*/  BRA `(.L_x_8) ;  /* 0x0000000000047947 */ /* 0x000fea0003800000 */
.L_x_9:
[----:B------:R-:W2:Y:S02]  /*0cf0*/  LDC R5, c[0x0][0x580] ;  /* 0x00016000ff057b82 */ /* 0x000ea40000000800 */
.L_x_8:
[----:B------:R-:W-:Y:S02]  /*0d00*/  ULDC.64 UR4, c[0x0][0x5a0] ;  /* 0x0001680000047ab9 */ /* 0x000fe40000000a00 */
[----:B------:R-:W-:-:S04]  /*0d10*/  ISETP.NE.U32.AND P0, PT, RZ, UR4, PT ;  /* 0x00000004ff007c0c */ /* 0x000fc8000bf05070 */
[----:B------:R-:W-:-:S13]  /*0d20*/  ISETP.NE.AND.EX P0, PT, RZ, UR5, PT, P0 ;  /* 0x00000005ff007c0c */ /* 0x000fda000bf05300 */
[----:B------:R-:W-:Y:S05]  /*0d30*/  @!P0 BRA `(.L_x_10) ;  /* 0x00000000001c8947 */ /* 0x000fea0003800000 */
[----:B01----:R-:W0:Y:S02]  /*0d40*/  LDC.64 R6, c[0x0][0x5a0] ;  /* 0x00016800ff067b82 */ /* 0x003e240000000a00 */
[----:B0-----:R-:W3:Y:S02]  /*0d50*/  LDG.E.64 R6, desc[UR28][R6.64] ;  /* 0x0000001c06067981 */ /* 0x001ee4000c1e1b00 */
[----:B---3--:R-:W-:-:S04]  /*0d60*/  ISETP.NE.U32.AND P0, PT, R6, RZ, PT ;  /* 0x000000ff0600720c */ /* 0x008fc80003f05070 */
[----:B------:R-:W-:-:S13]  /*0d70*/  ISETP.NE.AND.EX P0, PT, R7, RZ, PT, P0 ;  /* 0x000000ff0700720c */ /* 0x000fda0003f05300 */
[----:B------:R-:W-:Y:S05]  /*0d80*/  @!P0 BRA `(.L_x_10) ;  /* 0x0000000000088947 */ /* 0x000fea0003800000 */
[----:B------:R0:W5:Y:S01]  /*0d90*/  LD.E R6, desc[UR28][R6.64] ;  /* 0x0000001c06067980 */ /* 0x000162000c101900 */
[----:B------:R-:W-:Y:S05]  /*0da0*/  BRA `(.L_x_11) ;  /* 0x0000000000207947 */ /* 0x000fea0003800000 */
.L_x_10:
[----:B------:R-:W-:Y:S02]  /*0db0*/  ULDC.64 UR4, c[0x0][0x590] ;  /* 0x0001640000047ab9 */ /* 0x000fe40000000a00 */
[----:B------:R-:W-:-:S04]  /*0dc0*/  ISETP.NE.U32.AND P0, PT, RZ, UR4, PT ;  /* 0x00000004ff007c0c */ /* 0x000fc8000bf05070 */
[----:B------:R-:W-:-:S13]  /*0dd0*/  ISETP.NE.AND.EX P0, PT, RZ, UR5, PT, P0 ;  /* 0x00000005ff007c0c */ /* 0x000fda000bf05300 */
[----:B------:R-:W-:Y:S05]  /*0de0*/  @!P0 BRA `(.L_x_12) ;  /* 0x00000000000c8947 */ /* 0x000fea0003800000 */
[----:B01----:R-:W0:Y:S02]  /*0df0*/  LDC.64 R6, c[0x0][0x590] ;  /* 0x00016400ff067b82 */ /* 0x003e240000000a00 */
[----:B0-----:R1:W5:Y:S01]  /*0e00*/  LDG.E R6, desc[UR28][R6.64] ;  /* 0x0000001c06067981 */ /* 0x001362000c1e1900 */
[----:B------:R-:W-:Y:S05]  /*0e10*/  BRA `(.L_x_11) ;  /* 0x0000000000047947 */ /* 0x000fea0003800000 */
.L_x_12:
[----:B01----:R-:W3:Y:S02]  /*0e20*/  LDC R6, c[0x0][0x584] ;  /* 0x00016100ff067b82 */ /* 0x003ee40000000800 */
.L_x_11:
[----:B------:R-:W-:-:S13]  /*0e30*/  LOP3.LUT P0, RZ, R9, 0xff, RZ, 0xc0, !PT ;  /* 0x000000ff09ff7812 */ /* 0x000fda000780c0ff */
[----:B------:R-:W-:Y:S05]  /*0e40*/  @!P0 EXIT ;  /* 0x000000000000894d */ /* 0x000fea0003800000 */
[----:B------:R-:W-:Y:S01]  /*0e50*/  ULDC UR4, c[0x0][0x28c] ;  /* 0x0000a30000047ab9 */ /* 0x000fe20000000800 */
[----:B------:R-:W-:Y:S01]  /*0e60*/  LOP3.LUT R112, R4, 0x1, RZ, 0xfc, !PT ;  /* 0x0000000104707812 */ /* 0x000fe200078efcff */
[----:B------:R-:W-:-:S04]  /*0e70*/  UIADD3 UR4, UR4, 0xff, URZ ;  /* 0x000000ff04047890 */ /* 0x000fc8000fffe03f */
[----:B------:R-:W-:-:S04]  /*0e80*/  USHF.R.S32.HI UR5, URZ, 0x1f, UR4 ;  /* 0x0000001f3f057899 */ /* 0x000fc80008011404 */
[----:B------:R-:W-:-:S03]  /*0e90*/  ULEA.HI UR5, UR5, UR4, URZ, 0x8 ;  /* 0x0000000405057291 */ /* 0x000fc6000f8f403f */
[----:B------:R-:W-:Y:S01]  /*0ea0*/  UMOV UR4, URZ ;  /* 0x0000003f00047c82 */ /* 0x000fe20008000000 */
[----:B------:R-:W-:-:S03]  /*0eb0*/  USHF.R.S32.HI UR7, URZ, 0x8, UR5 ;  /* 0x000000083f077899 */ /* 0x000fc60008011405 */
[----:B------:R-:W-:-:S09]  /*0ec0*/  UMOV UR5, URZ ;  /* 0x0000003f00057c82 */ /* 0x000fd20008000000 */
.L_x_133:
[----:B01----:R-:W-:Y:S01]  /*0ed0*/  LOP3.LUT R7, R0, 0x80, RZ, 0xc0, !PT ;  /* 0x0000008000077812 */ /* 0x003fe200078ec0ff */
[----:B------:R-:W0:Y:S01]  /*0ee0*/  S2UR UR11, SR_CgaCtaId ;  /* 0x00000000000b79c3 */ /* 0x000e220000008800 */
[----:B------:R-:W-:Y:S01]  /*0ef0*/  UMOV UR22, 0x400 ;  /* 0x0000040000167882 */ /* 0x000fe20000000000 */
[----:B------:R-:W-:Y:S01]  /*0f00*/  UMOV UR6, URZ ;  /* 0x0000003f00067c82 */ /* 0x000fe20008000000 */
[----:B------:R-:W-:Y:S01]  /*0f10*/  SHF.R.U32.HI R8, RZ, 0x7, R7 ;  /* 0x00000007ff087819 */ /* 0x000fe20000011607 */
[----:B------:R-:W-:Y:S01]  /*0f20*/  UMOV UR8, URZ ;  /* 0x0000003f00087c82 */ /* 0x000fe20008000000 */
[----:B------:R-:W-:Y:S01]  /*0f30*/  UMOV UR24, UR5 ;  /* 0x0000000500187c82 */ /* 0x000fe20008000000 */
[----:B------:R-:W-:Y:S02]  /*0f40*/  CS2R R16, SRZ ;  /* 0x0000000000107805 */ /* 0x000fe4000001ff00 */
[----:B------:R-:W-:Y:S01]  /*0f50*/  CS2R R18, SRZ ;  /* 0x0000000000127805 */ /* 0x000fe2000001ff00 */
[----:B------:R-:W1:Y:S01]  /*0f60*/  LDC R7, c[0x0][0x28c] ;  /* 0x0000a300ff077b82 */ /* 0x000e620000000800 */
[----:B----4-:R-:W4:Y:S01]  /*0f70*/  SHFL.IDX PT, R8, R8, RZ, 0x1f ;  /* 0x00001fff08087589 */ /* 0x010f2200000e0000 */
[----:B------:R-:W-:-:S02]  /*0f80*/  CS2R R20, SRZ ;  /* 0x0000000000147805 */ /* 0x000fc4000001ff00 */
[----:B------:R-:W-:Y:S02]  /*0f90*/  CS2R R22, SRZ ;  /* 0x0000000000167805 */ /* 0x000fe4000001ff00 */
[----:B------:R-:W-:Y:S02]  /*0fa0*/  CS2R R72, SRZ ;  /* 0x0000000000487805 */ /* 0x000fe4000001ff00 */
[----:B------:R-:W-:Y:S02]  /*0fb0*/  CS2R R74, SRZ ;  /* 0x00000000004a7805 */ /* 0x000fe4000001ff00 */
[----:B------:R-:W-:Y:S02]  /*0fc0*/  CS2R R76, SRZ ;  /* 0x00000000004c7805 */ /* 0x000fe4000001ff00 */
[----:B------:R-:W-:Y:S02]  /*0fd0*/  CS2R R78, SRZ ;  /* 0x00000000004e7805 */ /* 0x000fe4000001ff00 */
[----:B------:R-:W-:-:S02]  /*0fe0*/  CS2R R80, SRZ ;  /* 0x0000000000507805 */ /* 0x000fc4000001ff00 */
[----:B------:R-:W-:Y:S02]  /*0ff0*/  CS2R R82, SRZ ;  /* 0x0000000000527805 */ /* 0x000fe4000001ff00 */
[----:B------:R-:W-:Y:S02]  /*1000*/  CS2R R84, SRZ ;  /* 0x0000000000547805 */ /* 0x000fe4000001ff00 */
[----:B------:R-:W-:Y:S02]  /*1010*/  CS2R R86, SRZ ;  /* 0x0000000000567805 */ /* 0x000fe4000001ff00 */
[----:B------:R-:W-:Y:S02]  /*1020*/  CS2R R88, SRZ ;  /* 0x0000000000587805 */ /* 0x000fe4000001ff00 */
[----:B------:R-:W-:Y:S02]  /*1030*/  CS2R R90, SRZ ;  /* 0x00000000005a7805 */ /* 0x000fe4000001ff00 */
[----:B------:R-:W-:-:S02]  /*1040*/  CS2R R92, SRZ ;  /* 0x00000000005c7805 */ /* 0x000fc4000001ff00 */
[----:B------:R-:W-:Y:S01]  /*1050*/  CS2R R94, SRZ ;  /* 0x00000000005e7805 */ /* 0x000fe2000001ff00 */
[----:B0-----:R-:W-:Y:S01]  /*1060*/  ULEA UR22, UR11, UR22, 0x18 ;  /* 0x000000160b167291 */ /* 0x001fe2000f8ec03f */
[----:B------:R-:W-:Y:S02]  /*1070*/  CS2R R96, SRZ ;  /* 0x0000000000607805 */ /* 0x000fe4000001ff00 */
[----:B------:R-:W-:Y:S01]  /*1080*/  CS2R R98, SRZ ;  /* 0x0000000000627805 */ /* 0x000fe2000001ff00 */
[----:B------:R-:W-:Y:S01]  /*1090*/  IMAD.MOV.U32 R100, RZ, RZ, RZ ;  /* 0x000000ffff647224 */ /* 0x000fe200078e00ff */
[----:B------:R-:W-:Y:S02]  /*10a0*/  CS2R R102, SRZ ;  /* 0x0000000000667805 */ /* 0x000fe4000001ff00 */
[----:B------:R-:W-:Y:S02]  /*10b0*/  CS2R R104, SRZ ;  /* 0x0000000000687805 */ /* 0x000fe4000001ff00 */
[----:B------:R-:W-:-:S02]  /*10c0*/  CS2R R106, SRZ ;  /* 0x00000000006a7805 */ /* 0x000fc4000001ff00 */
[----:B------:R-:W-:Y:S02]  /*10d0*/  CS2R R108, SRZ ;  /* 0x00000000006c7805 */ /* 0x000fe4000001ff00 */
[----:B-1----:R-:W-:Y:S01]  /*10e0*/  ISETP.GE.AND P0, PT, R7, 0x1, PT ;  /* 0x000000010700780c */ /* 0x002fe20003f06270 */
[----:B------:R-:W-:Y:S01]  /*10f0*/  IMAD.MOV.U32 R7, RZ, RZ, RZ ;  /* 0x000000ffff077224 */ /* 0x000fe200078e00ff */
[----:B----4-:R-:W-:Y:S02]  /*1100*/  R2UR UR9, R8 ;  /* 0x00000000080972ca */ /* 0x010fe400000e0000 */
[----:B------:R-:W-:Y:S01]  /*1110*/  CS2R R110, SRZ ;  /* 0x00000000006e7805 */ /* 0x000fe2000001ff00 */
[----:B------:R-:W-:Y:S01]  /*1120*/  IMAD.U32 R13, RZ, RZ, UR4 ;  /* 0x00000004ff0d7e24 */ /* 0x000fe2000f8e00ff */
        /* <DEDUP_REMOVED lines=9> */
[----:B------:R-:W-:Y:S01]  /*11c0*/  CS2R R50, SRZ ;  /* 0x0000000000327805 */ /* 0x000fe2000001ff00 */
[----:B------:R-:W-:Y:S01]  /*11d0*/  ULEA.HI UR10, UR9, UR9, URZ, 0x1 ;  /* 0x00000009090a7291 */ /* 0x000fe2000f8f083f */
[----:B------:R-:W-:Y:S02]  /*11e0*/  CS2R R52, SRZ ;  /* 0x0000000000347805 */ /* 0x000fe4000001ff00 */
[----:B------:R-:W-:Y:S02]  /*11f0*/  CS2R R54, SRZ ;  /* 0x0000000000367805 */ /* 0x000fe4000001ff00 */
[----:B------:R-:W-:Y:S01]  /*1200*/  CS2R R40, SRZ ;  /* 0x0000000000287805 */ /* 0x000fe2000001ff00 */
[----:B------:R-:W-:Y:S01]  /*1210*/  ULOP3.LUT UR10, UR10, 0x7fffe, URZ, 0xc0, !UPT ;  /* 0x0007fffe0a0a7892 */ /* 0x000fe2000f8ec03f */
[----:B------:R-:W-:-:S02]  /*1220*/  CS2R R42, SRZ ;  /* 0x00000000002a7805 */ /* 0x000fc4000001ff00 */
[----:B------:R-:W-:Y:S02]  /*1230*/  CS2R R44, SRZ ;  /* 0x00000000002c7805 */ /* 0x000fe4000001ff00 */
[----:B------:R-:W-:Y:S01]  /*1240*/  CS2R R46, SRZ ;  /* 0x00000000002e7805 */ /* 0x000fe2000001ff00 */
[----:B------:R-:W-:Y:S01]  /*1250*/  UIADD3 UR10, UR9, -UR10, URZ ;  /* 0x8000000a090a7290 */ /* 0x000fe2000fffe03f */
[----:B------:R-:W-:Y:S02]  /*1260*/  CS2R R32, SRZ ;  /* 0x0000000000207805 */ /* 0x000fe4000001ff00 */
[----:B------:R-:W-:Y:S01]  /*1270*/  CS2R R34, SRZ ;  /* 0x0000000000227805 */ /* 0x000fe2000001ff00 */
[----:B------:R-:W-:Y:S01]  /*1280*/  UMOV UR9, URZ ;  /* 0x0000003f00097c82 */ /* 0x000fe20008000000 */
[----:B------:R-:W-:Y:S01]  /*1290*/  ULEA UR10, UR10, UR22, 0xd ;  /* 0x000000160a0a7291 */ /* 0x000fe2000f8e683f */
[----:B------:R-:W-:Y:S02]  /*12a0*/  CS2R R36, SRZ ;  /* 0x0000000000247805 */ /* 0x000fe4000001ff00 */
[----:B------:R-:W-:-:S02]  /*12b0*/  CS2R R38, SRZ ;  /* 0x0000000000267805 */ /* 0x000fc4000001ff00 */
[----:B------:R-:W-:Y:S01]  /*12c0*/  CS2R R24, SRZ ;  /* 0x0000000000187805 */ /* 0x000fe2000001ff00 */
[----:B------:R-:W-:Y:S01]  /*12d0*/  UIADD3 UR10, UR10, 0x100, URZ ;  /* 0x000001000a0a7890 */ /* 0x000fe2000fffe03f */
[----:B------:R-:W-:Y:S02]  /*12e0*/  CS2R R26, SRZ ;  /* 0x00000000001a7805 */ /* 0x000fe4000001ff00 */
[----:B------:R-:W-:Y:S02]  /*12f0*/  CS2R R28, SRZ ;  /* 0x00000000001c7805 */ /* 0x000fe4000001ff00 */
[----:B--2---:R-:W-:Y:S01]  /*1300*/  CS2R R30, SRZ ;  /* 0x00000000001e7805 */ /* 0x004fe2000001ff00 */
[----:B------:R-:W-:-:S04]  /*1310*/  USHF.R.U32.HI UR10, URZ, 0x4, UR10 ;  /* 0x000000043f0a7899 */ /* 0x000fc8000801160a */
[----:B------:R-:W-:Y:S01]  /*1320*/  ULOP3.LUT UR23, UR10, 0x3fff, URZ, 0xc0, !UPT ;  /* 0x00003fff0a177892 */ /* 0x000fe2000f8ec03f */
[----:B------:R-:W-:Y:S11]  /*1330*/  @!P0 BRA `(.L_x_13) ;  /* 0x0000001000d48947 */ /* 0x000ff60003800000 */
[----:B------:R-:W-:-:S13]  /*1340*/  ISETP.NE.AND P1, PT, R112, 0x3, PT ;  /* 0x000000037000780c */ /* 0x000fda0003f25270 */
[----:B------:R-:W-:Y:S05]  /*1350*/  @!P1 BRA `(.L_x_14) ;  /* 0x0000000000049947 */ /* 0x000fea0003800000 */
[----:B------:R-:W-:Y:S01]  /*1360*/  BPT.TRAP 0x1 ;  /* 0x000000040000795c */ /* 0x000fe20000300000 */
.L_x_14:
[----:B------:R-:W-:Y:S01]  /*1370*/  ULEA UR6, UR5, UR22, 0x3 ;  /* 0x0000001605067291 */ /* 0x000fe2000f8e183f */
[----:B------:R-:W-:-:S05]  /*1380*/  IMAD.U32 R7, RZ, RZ, UR4 ;  /* 0x00000004ff077e24 */ /* 0x000fca000f8e00ff */
[----:B------:R-:W-:-:S04]  /*1390*/  SHF.L.U32 R7, R7, 0x1f, RZ ;  /* 0x0000001f07077819 */ /* 0x000fc800000006ff */
[----:B------:R0:W1:Y:S01]  /*13a0*/  SYNCS.PHASECHK.TRANS64.TRYWAIT P0, [UR6], R7 ;  /* 0x00000007ff0075a7 */ /* 0x0000620008000146 */
[----:B------:R-:W-:Y:S05]  /*13b0*/  @!P1 BRA `(.L_x_15) ;  /* 0x0000000000049947 */ /* 0x000fea0003800000 */
[----:B------:R-:W-:Y:S01]  /*13c0*/  BPT.TRAP 0x1 ;  /* 0x000000040000795c */ /* 0x000fe20000300000 */
.L_x_15:
[----:B-1----:R-:W-:Y:S05]  /*13d0*/  @P0 BRA `(.L_x_16) ;  /* 0x0000000000080947 */ /* 0x002fea0003800000 */
[----:B------:R-:W1:Y:S02]  /*13e0*/  SYNCS.PHASECHK.TRANS64.TRYWAIT P0, [UR6], R7 ;  /* 0x00000007ff0075a7 */ /* 0x000e640008000146 */
[----:B-1----:R-:W-:Y:S05]  /*13f0*/  @!P0 BRA `(.L_x_17) ;  /* 0x0000008000288947 */ /* 0x002fea0003800000 */
.L_x_16:
[----:B------:R-:W-:Y:S01]  /*1400*/  UIADD3 UR6, UR22, 0x20100, URZ ;  /* 0x0002010016067890 */ /* 0x000fe2000fffe03f */
[----:B------:R-:W-:Y:S01]  /*1410*/  WARPGROUP.ARRIVE ;  /* 0x00000000000079c5 */ /* 0x000fe20000000000 */
[----:B------:R-:W-:Y:S01]  /*1420*/  ULOP3.LUT UR10, UR23, 0x10000, URZ, 0xfc, !UPT ;  /* 0x00010000170a7892 */ /* 0x000fe2000f8efc3f */
[----:B------:R-:W-:Y:S01]  /*1430*/  CS2R R16, SRZ ;  /* 0x0000000000107805 */ /* 0x000fe2000001ff00 */
[----:B------:R-:W-:Y:S01]  /*1440*/  USHF.R.U32.HI UR6, URZ, 0x4, UR6 ;  /* 0x000000043f067899 */ /* 0x000fe20008011606 */
[----:B01----:R-:W-:Y:S01]  /*1450*/  IMAD.MOV.U32 R7, RZ, RZ, RZ ;  /* 0x000000ffff077224 */ /* 0x003fe200078e00ff */
[----:B------:R-:W-:Y:S01]  /*1460*/  ULEA UR10, UR5, UR10, 0xc ;  /* 0x0000000a050a7291 */ /* 0x000fe2000f8e603f */
[----:B------:R-:W-:Y:S01]  /*1470*/  CS2R R18, SRZ ;  /* 0x0000000000127805 */ /* 0x000fe2000001ff00 */
[----:B------:R-:W-:Y:S01]  /*1480*/  ULOP3.LUT UR6, UR6, 0x3fff, URZ, 0xc0, !UPT ;  /* 0x00003fff06067892 */ /* 0x000fe2000f8ec03f */
[----:B------:R-:W-:Y:S01]  /*1490*/  CS2R R20, SRZ ;  /* 0x0000000000147805 */ /* 0x000fe2000001ff00 */
[----:B------:R-:W-:Y:S01]  /*14a0*/  UMOV UR13, 0x40000040 ;  /* 0x40000040000d7882 */ /* 0x000fe20000000000 */
[----:B------:R-:W-:Y:S01]  /*14b0*/  UMOV UR15, 0x40000040 ;  /* 0x40000040000f7882 */ /* 0x000fe20000000000 */
[----:B------:R-:W-:Y:S01]  /*14c0*/  ULOP3.LUT UR6, UR6, 0x10000, URZ, 0xfc, !UPT ;  /* 0x0001000006067892 */ /* 0x000fe2000f8efc3f */
[----:B------:R-:W-:Y:S01]  /*14d0*/  CS2R R22, SRZ ;  /* 0x0000000000167805 */ /* 0x000fe2000001ff00 */
[----:B------:R-:W-:Y:S01]  /*14e0*/  UMOV UR12, UR10 ;  /* 0x0000000a000c7c82 */ /* 0x000fe20008000000 */
[----:B------:R-:W-:Y:S01]  /*14f0*/  UMOV UR17, UR13 ;  /* 0x0000000d00117c82 */ /* 0x000fe20008000000 */
[----:B------:R-:W-:Y:S01]  /*1500*/  UIMAD UR8, UR5, 0x300, UR6 ;  /* 0x00000300050878a4 */ /* 0x000fe2000f8e0206 */
[----:B------:R-:W-:Y:S01]  /*1510*/  CS2R R72, SRZ ;  /* 0x0000000000487805 */ /* 0x000fe2000001ff00 */
[----:B------:R-:W-:Y:S01]  /*1520*/  UMOV UR16, UR12 ;  /* 0x0000000c00107c82 */ /* 0x000fe20008000000 */
[----:B------:R-:W-:Y:S01]  /*1530*/  UMOV UR19, 0x40000040 ;  /* 0x4000004000137882 */ /* 0x000fe20000000000 */
[----:B------:R-:W-:Y:S01]  /*1540*/  UIADD3 UR18, UR8, 0x80, URZ ;  /* 0x0000008008127890 */ /* 0x000fe2000fffe03f */
[----:B------:R-:W-:Y:S01]  /*1550*/  CS2R R74, SRZ ;  /* 0x00000000004a7805 */ /* 0x000fe2000001ff00 */
[----:B------:R-:W-:Y:S01]  /*1560*/  UIADD3 UR26, UR8, 0x100, URZ ;  /* 0x00000100081a7890 */ /* 0x000fe2000fffe03f */
[----:B------:R-:W-:Y:S01]  /*1570*/  CS2R R76, SRZ ;  /* 0x00000000004c7805 */ /* 0x000fe2000001ff00 */
[----:B------:R-:W-:Y:S01]  /*1580*/  UMOV UR14, UR8 ;  /* 0x00000008000e7c82 */ /* 0x000fe20008000000 */
[----:B------:R-:W-:Y:S01]  /*1590*/  UIADD3 UR6, UR10, 0x400, URZ ;  /* 0x000004000a067890 */ /* 0x000fe2000fffe03f */
[----:B------:R-:W-:Y:S01]  /*15a0*/  QGMMA.64x16x32.F32.E4M3.E4M3 R64, gdesc[UR12], RZ, !UPT ;  /* 0x002000000c4079f3 */ /* 0x000fe2000c7008ff */
[----:B------:R-:W-:Y:S01]  /*15b0*/  UMOV UR24, UR12 ;  /* 0x0000000c00187c82 */ /* 0x000fe20008000000 */
[----:B------:R-:W-:Y:S01]  /*15c0*/  UMOV UR25, UR13 ;  /* 0x0000000d00197c82 */ /* 0x000fe20008000000 */
[----:B------:R-:W-:Y:S01]  /*15d0*/  UMOV UR27, 0x40000040 ;  /* 0x40000040001b7882 */ /* 0x000fe20000000000 */
[----:B------:R-:W-:Y:S01]  /*15e0*/  QGMMA.64x16x32.F32.E4M3.E4M3 R48, gdesc[UR16], RZ, !UPT ;  /* 0x00200000103079f3 */ /* 0x000fe2000c7008ff */
[----:B------:R-:W-:Y:S01]  /*15f0*/  UIADD3 UR12, UR10, 0x2, URZ ;  /* 0x000000020a0c7890 */ /* 0x000fe2000fffe03f */
[----:B------:R-:W-:Y:S01]  /*1600*/  CS2R R78, SRZ ;  /* 0x00000000004e7805 */ /* 0x000fe2000001ff00 */
[----:B------:R-:W-:Y:S01]  /*1610*/  UMOV UR13, 0x40000040 ;  /* 0x40000040000d7882 */ /* 0x000fe20000000000 */
[----:B------:R-:W-:Y:S01]  /*1620*/  QGMMA.64x16x32.F32.E4M3.E4M3 R32, gdesc[UR24], RZ, !UPT ;  /* 0x00200000182079f3 */ /* 0x000fe2000c7008ff */
[----:B------:R-:W-:Y:S01]  /*1630*/  UMOV UR24, UR6 ;  /* 0x0000000600187c82 */ /* 0x000fe20008000000 */
[----:B------:R-:W-:Y:S01]  /*1640*/  UMOV UR25, 0x40000040 ;  /* 0x4000004000197882 */ /* 0x000fe20000000000 */
[----:B------:R-:W-:Y:S01]  /*1650*/  UMOV UR16, UR24 ;  /* 0x0000001800107c82 */ /* 0x000fe20008000000 */
[----:B------:R-:W-:Y:S01]  /*1660*/  QGMMA.64x16x32.F32.E4M3.E4M3 R24, gdesc[UR24], RZ, !UPT ;  /* 0x00200000181879f3 */ /* 0x000fe2000c7008ff */
[----:B------:R-:W-:Y:S01]  /*1670*/  UMOV UR17, UR25 ;  /* 0x0000001900117c82 */ /* 0x000fe20008000000 */
[----:B------:R-:W-:Y:S01]  /*1680*/  UMOV UR26, UR14 ;  /* 0x0000000e001a7c82 */ /* 0x000fe20008000000 */
[----:B------:R-:W-:Y:S01]  /*1690*/  UMOV UR27, UR15 ;  /* 0x0000000f001b7c82 */ /* 0x000fe20008000000 */
[----:B------:R-:W-:Y:S01]  /*16a0*/  QGMMA.64x16x32.F32.E4M3.E4M3 R40, gdesc[UR16], RZ, !UPT ;  /* 0x00200000102879f3 */ /* 0x000fe2000c7008ff */
[----:B------:R-:W-:Y:S01]  /*16b0*/  UIADD3 UR14, UR8, 0x2, URZ ;  /* 0x00000002080e7890 */ /* 0x000fe2000fffe03f */
[----:B------:R-:W-:Y:S01]  /*16c0*/  CS2R R80, SRZ ;  /* 0x0000000000507805 */ /* 0x000fe2000001ff00 */
[----:B------:R-:W-:Y:S01]  /*16d0*/  UIADD3 UR18, UR8, 0x82, URZ ;  /* 0x0000008208127890 */ /* 0x000fe2000fffe03f */
[----:B------:R-:W-:Y:S01]  /*16e0*/  QGMMA.64x16x32.F32.E4M3.E4M3 R56, gdesc[UR24], RZ, !UPT ;  /* 0x00200000183879f3 */ /* 0x000fe2000c7008ff */
[----:B------:R-:W-:Y:S01]  /*16f0*/  UMOV UR15, 0x40000040 ;  /* 0x40000040000f7882 */ /* 0x000fe20000000000 */
[----:B------:R-:W-:Y:S01]  /*1700*/  UIADD3 UR26, UR8, 0x102, URZ ;  /* 0x00000102081a7890 */ /* 0x000fe2000fffe03f */
[----:B------:R-:W-:Y:S01]  /*1710*/  CS2R R82, SRZ ;  /* 0x0000000000527805 */ /* 0x000fe2000001ff00 */
[----:B------:R-:W-:Y:S01]  /*1720*/  UMOV UR16, UR12 ;  /* 0x0000000c00107c82 */ /* 0x000fe20008000000 */
[----:B------:R-:W-:Y:S01]  /*1730*/  UMOV UR17, UR13 ;  /* 0x0000000d00117c82 */ /* 0x000fe20008000000 */
        /* <DEDUP_REMOVED lines=8> */
[----:B------:R-:W-:Y:S01]  /*17c0*/  UIADD3 UR20, UR8, 0x286, URZ ;  /* 0x0000028608147890 */ /* 0x000fe2000fffe03f */
[----:B------:R-:W-:Y:S01]  /*17d0*/  CS2R R88, SRZ ;  /* 0x0000000000587805 */ /* 0x000fe2000001ff00 */
[----:B------:R-:W-:Y:S01]  /*17e0*/  UMOV UR11, 0x40000040 ;  /* 0x40000040000b7882 */ /* 0x000fe20000000000 */
[----:B------:R-:W-:-:S02]  /*17f0*/  CS2R R90, SRZ ;  /* 0x00000000005a7805 */ /* 0x000fc4000001ff00 */
[----:B------:R-:W-:Y:S02]  /*1800*/  CS2R R92, SRZ ;  /* 0x00000000005c7805 */ /* 0x000fe4000001ff00 */
[----:B------:R-:W-:Y:S02]  /*1810*/  CS2R R94, SRZ ;  /* 0x00000000005e7805 */ /* 0x000fe4000001ff00 */
[----:B------:R-:W-:Y:S02]  /*1820*/  CS2R R96, SRZ ;  /* 0x0000000000607805 */ /* 0x000fe4000001ff00 */
[----:B------:R-:W-:Y:S01]  /*1830*/  CS2R R98, SRZ ;  /* 0x0000000000627805 */ /* 0x000fe2000001ff00 */
[----:B------:R-:W-:Y:S01]  /*1840*/  IMAD.MOV.U32 R100, RZ, RZ, RZ ;  /* 0x000000ffff647224 */ /* 0x000fe200078e00ff */
[----:B------:R-:W-:Y:S02]  /*1850*/  CS2R R102, SRZ ;  /* 0x0000000000667805 */ /* 0x000fe4000001ff00 */
[----:B------:R-:W-:-:S02]  /*1860*/  CS2R R104, SRZ ;  /* 0x0000000000687805 */ /* 0x000fc4000001ff00 */
[----:B------:R-:W-:Y:S02]  /*1870*/  CS2R R106, SRZ ;  /* 0x00000000006a7805 */ /* 0x000fe4000001ff00 */
[----:B------:R-:W-:Y:S02]  /*1880*/  CS2R R108, SRZ ;  /* 0x00000000006c7805 */ /* 0x000fe4000001ff00 */
[----:B------:R-:W-:Y:S01]  /*1890*/  CS2R R110, SRZ ;  /* 0x00000000006e7805 */ /* 0x000fe2000001ff00 */
[----:B------:R-:W-:Y:S04]  /*18a0*/  QGMMA.64x16x32.F32.E4M3.E4M3 R64, gdesc[UR12], R64 ;  /* 0x002000000c4079f3 */ /* 0x000fe80008700840 */
[----:B------:R-:W-:Y:S04]  /*18b0*/  QGMMA.64x16x32.F32.E4M3.E4M3 R48, gdesc[UR16], R48 ;  /* 0x00200000103079f3 */ /* 0x000fe80008700830 */
[----:B------:R-:W-:Y:S01]  /*18c0*/  QGMMA.64x16x32.F32.E4M3.E4M3 R32, gdesc[UR24], R32 ;  /* 0x00200000182079f3 */ /* 0x000fe20008700820 */
[----:B------:R-:W-:Y:S01]  /*18d0*/  UMOV UR24, UR6 ;  /* 0x0000000600187c82 */ /* 0x000fe20008000000 */
[----:B------:R-:W-:Y:S01]  /*18e0*/  UMOV UR25, 0x40000040 ;  /* 0x4000004000197882 */ /* 0x000fe20000000000 */
[----:B------:R-:W-:Y:S01]  /*18f0*/  UMOV UR16, UR24 ;  /* 0x0000001800107c82 */ /* 0x000fe20008000000 */
[----:B------:R-:W-:Y:S01]  /*1900*/  QGMMA.64x16x32.F32.E4M3.E4M3 R24, gdesc[UR24], R24 ;  /* 0x00200000181879f3 */ /* 0x000fe20008700818 */
[----:B------:R-:W-:Y:S01]  /*1910*/  UMOV UR17, UR25 ;  /* 0x0000001900117c82 */ /* 0x000fe20008000000 */
[----:B------:R-:W-:Y:S01]  /*1920*/  UMOV UR12, UR24 ;  /* 0x00000018000c7c82 */ /* 0x000fe20008000000 */
[----:B------:R-:W-:Y:S01]  /*1930*/  UMOV UR13, UR25 ;  /* 0x00000019000d7c82 */ /* 0x000fe20008000000 */
[----:B------:R-:W-:Y:S01]  /*1940*/  QGMMA.64x16x32.F32.E4M3.E4M3 R40, gdesc[UR16], R40 ;  /* 0x00200000102879f3 */ /* 0x000fe20008700828 */
[----:B------:R-:W-:-:S02]  /*1950*/  UIADD3 UR18, UR8, 0x84, URZ ;  /* 0x0000008408127890 */ /* 0x000fc4000fffe03f */
[----:B------:R-:W-:Y:S01]  /*1960*/  UIADD3 UR26, UR8, 0x104, URZ ;  /* 0x00000104081a7890 */ /* 0x000fe2000fffe03f */
[----:B------:R-:W-:Y:S01]  /*1970*/  QGMMA.64x16x32.F32.E4M3.E4M3 R56, gdesc[UR12], R56 ;  /* 0x002000000c3879f3 */ /* 0x000fe20008700838 */
[----:B------:R-:W-:Y:S02]  /*1980*/  UIADD3 UR12, UR10, 0x4, URZ ;  /* 0x000000040a0c7890 */ /* 0x000fe4000fffe03f */
[----:B------:R-:W-:Y:S01]  /*1990*/  UIADD3 UR14, UR8, 0x4, URZ ;  /* 0x00000004080e7890 */ /* 0x000fe2000fffe03f */
[----:B------:R-:W-:Y:S01]  /*19a0*/  UMOV UR13, 0x40000040 ;  /* 0x40000040000d7882 */ /* 0x000fe20000000000 */
[----:B------:R-:W-:Y:S01]  /*19b0*/  UMOV UR15, 0x40000040 ;  /* 0x40000040000f7882 */ /* 0x000fe20000000000 */
[----:B------:R-:W-:Y:S02]  /*19c0*/  UMOV UR17, UR13 ;  /* 0x0000000d00117c82 */ /* 0x000fe40008000000 */
[----:B------:R-:W-:Y:S01]  /*19d0*/  UMOV UR16, UR12 ;  /* 0x0000000c00107c82 */ /* 0x000fe20008000000 */
[----:B------:R-:W-:Y:S01]  /*19e0*/  UMOV UR19, 0x40000040 ;  /* 0x4000004000137882 */ /* 0x000fe20000000000 */
[----:B------:R-:W-:Y:S01]  /*19f0*/  UIADD3 UR6, UR10, 0x404, URZ ;  /* 0x000004040a067890 */ /* 0x000fe2000fffe03f */
[----:B------:R-:W-:Y:S01]  /*1a00*/  UMOV UR24, UR12 ;  /* 0x0000000c00187c82 */ /* 0x000fe20008000000 */
[----:B------:R-:W-:Y:S01]  /*1a10*/  UMOV UR25, UR13 ;  /* 0x0000000d00197c82 */ /* 0x000fe20008000000 */
[----:B------:R-:W-:Y:S01]  /*1a20*/  UMOV UR27, 0x40000040 ;  /* 0x40000040001b7882 */ /* 0x000fe20000000000 */
        /* <DEDUP_REMOVED lines=96> */
[----:B------:R-:W-:Y:S01]  /*2030*/  UMOV UR24, UR12 ;  /* 0x0000000c00187c82 */ /* 0x000fe20008000000 */
[----:B------:R-:W-:Y:S01]  /*2040*/  UMOV UR25, UR13 ;  /* 0x0000000d00197c82 */ /* 0x000fe20008000000 */
[----:B------:R-:W-:Y:S01]  /*2050*/  UMOV UR27, 0x40000040 ;  /* 0x40000040001b7882 */ /* 0x000fe20000000000 */
        /* <DEDUP_REMOVED lines=12> */
[----:B------:R-:W-:Y:S01]  /*2120*/  UIADD3 UR18, UR8, 0x206, URZ ;  /* 0x0000020608127890 */ /* 0x000fe2000fffe03f */
[----:B------:R-:W-:-:S02]  /*2130*/  UMOV UR19, 0x40000040 ;  /* 0x4000004000137882 */ /* 0x000fc40000000000 */
[----:B------:R-:W-:Y:S01]  /*2140*/  QGMMA.64x16x32.F32.E4M3.E4M3 R56, gdesc[UR12], R56 ;  /* 0x002000000c3879f3 */ /* 0x000fe20008700838 */
[----:B------:R-:W-:Y:S02]  /*2150*/  UIADD3 UR12, UR10, 0x806, URZ ;  /* 0x000008060a0c7890 */ /* 0x000fe4000fffe03f */
[----:B------:R-:W-:Y:S01]  /*2160*/  UIADD3 UR14, UR8, 0x186, URZ ;  /* 0x00000186080e7890 */ /* 0x000fe2000fffe03f */
[----:B------:R-:W-:Y:S01]  /*2170*/  UMOV UR13, 0x40000040 ;  /* 0x40000040000d7882 */ /* 0x000fe20000000000 */
[----:B------:R-:W-:Y:S01]  /*2180*/  UMOV UR15, 0x40000040 ;  /* 0x40000040000f7882 */ /* 0x000fe20000000000 */
[----:B------:R-:W-:Y:S02]  /*2190*/  UMOV UR17, UR13 ;  /* 0x0000000d00117c82 */ /* 0x000fe40008000000 */
[----:B------:R-:W-:Y:S01]  /*21a0*/  UMOV UR16, UR12 ;  /* 0x0000000c00107c82 */ /* 0x000fe20008000000 */
[----:B------:R-:W-:Y:S01]  /*21b0*/  UMOV UR8, UR12 ;  /* 0x0000000c00087c82 */ /* 0x000fe20008000000 */
[----:B------:R-:W-:-:S02]  /*21c0*/  UMOV UR9, UR13 ;  /* 0x0000000d00097c82 */ /* 0x000fc40008000000 */
[----:B------:R-:W-:Y:S01]  /*21d0*/  QGMMA.64x16x32.F32.E4M3.E4M3 R64, gdesc[UR12], R64 ;  /* 0x002000000c4079f3 */ /* 0x000fe20008700840 */
[----:B------:R-:W-:Y:S02]  /*21e0*/  ULDC UR12, c[0x0][0x50c] ;  /* 0x00014300000c7ab9 */ /* 0x000fe40000000800 */
[----:B------:R-:W-:Y:S01]  /*21f0*/  UISETP.NE.AND UP0, UPT, UR12, 0x8, UPT ;  /* 0x000000080c00788c */ /* 0x000fe2000bf05270 */
[----:B------:R-:W-:Y:S01]  /*2200*/  QGMMA.64x16x32.F32.E4M3.E4M3 R48, gdesc[UR16], R48 ;  /* 0x00200000103079f3 */ /* 0x000fe20008700830 */
[----:B------:R-:W-:-:S03]  /*2210*/  UIADD3 UR16, UR10, 0xc06, URZ ;  /* 0x00000c060a107890 */ /* 0x000fc6000fffe03f */
[----:B------:R-:W-:Y:S02]  /*2220*/  UMOV UR10, UR20 ;  /* 0x00000014000a7c82 */ /* 0x000fe40008000000 */
[----:B------:R-:W-:Y:S01]  /*2230*/  QGMMA.64x16x32.F32.E4M3.E4M3 R32, gdesc[UR8], R32 ;  /* 0x00200000082079f3 */ /* 0x000fe20008700820 */
[----:B------:R-:W-:Y:S01]  /*2240*/  UMOV UR9, 0x40000040 ;  /* 0x4000004000097882 */ /* 0x000fe20000000000 */
[----:B------:R-:W-:Y:S01]  /*2250*/  UMOV UR8, UR16 ;  /* 0x0000001000087c82 */ /* 0x000fe20008000000 */
[----:B------:R-:W-:Y:S01]  /*2260*/  UMOV UR17, UR9 ;  /* 0x0000000900117c82 */ /* 0x000fe20008000000 */
[----:B------:R-:W-:Y:S01]  /*2270*/  QGMMA.64x16x32.F32.E4M3.E4M3 R24, gdesc[UR8], R24 ;  /* 0x00200000081879f3 */ /* 0x000fe20008700818 */
[----:B------:R-:W-:Y:S01]  /*2280*/  UMOV UR16, UR8 ;  /* 0x0000000800107c82 */ /* 0x000fe20008000000 */
[----:B------:R-:W-:Y:S01]  /*2290*/  UMOV UR10, UR14 ;  /* 0x0000000e000a7c82 */ /* 0x000fe20008000000 */
[----:B------:R-:W-:Y:S01]  /*22a0*/  UMOV UR11, UR15 ;  /* 0x0000000f000b7c82 */ /* 0x000fe20008000000 */
[----:B------:R-:W-:Y:S04]  /*22b0*/  QGMMA.64x16x32.F32.E4M3.E4M3 R40, gdesc[UR16], R40 ;  /* 0x00200000102879f3 */ /* 0x000fe80008700828 */
[----:B------:R-:W-:Y:S01]  /*22c0*/  QGMMA.64x16x32.F32.E4M3.E4M3 R56, gdesc[UR8], R56, gsb0 ;  /* 0x00200000083879f3 */ /* 0x000fe20008000838 */
[----:B------:R-:W-:-:S06]  /*22d0*/  USEL UR8, URZ, 0x1, UP0 ;  /* 0x000000013f087887 */ /* 0x000fcc0008000000 */
[----:B------:R-:W-:-:S13]  /*22e0*/  ISETP.NE.AND P0, PT, RZ, UR8, PT ;  /* 0x00000008ff007c0c */ /* 0x000fda000bf05270 */
[----:B------:R-:W-:Y:S05]  /*22f0*/  @!P0 BRA `(.L_x_18) ;  /* 0x0000000000c88947 */ /* 0x000fea0003800000 */
[----:B------:R-:W-:Y:S02]  /*2300*/  WARPGROUP.DEPBAR.LE gsb0, 0x0 ;  /* 0x00008000000079c5 */ /* 0x000fe40000010000 */
[----:B------:R-:W-:-:S01]  /*2310*/  FADD R111, RZ, R64 ;  /* 0x00000040ff6f7221 */ /* 0x000fc20000000000 */
[----:B------:R-:W-:Y:S01]  /*2320*/  FADD R110, RZ, R65 ;  /* 0x00000041ff6e7221 */ /* 0x000fe20000000000 */
        /* <DEDUP_REMOVED lines=46> */
[----:B------:R-:W-:-:S06]  /*2610*/  UMOV UR6, URZ ;  /* 0x0000003f00067c82 */ /* 0x000fcc0008000000 */
.L_x_18:
[----:B------:R-:W-:-:S04]  /*2620*/  UIADD3 UR24, UR5, 0x1, URZ ;  /* 0x0000000105187890 */ /* 0x000fc8000fffe03f */
[----:B------:R-:W-:-:S04]  /*2630*/  UISETP.NE.AND UP0, UPT, UR24, 0x2, UPT ;  /* 0x000000021800788c */ /* 0x000fc8000bf05270 */
[----:B------:R-:W-:Y:S02]  /*2640*/  USEL UR9, URZ, 0x1, UP0 ;  /* 0x000000013f097887 */ /* 0x000fe40008000000 */
[----:B------:R-:W-:Y:S02]  /*2650*/  USEL UR24, UR24, URZ, UP0 ;  /* 0x0000003f18187287 */ /* 0x000fe40008000000 */
[----:B------:R-:W-:-:S06]  /*2660*/  ULOP3.LUT UR9, UR4, UR9, URZ, 0x3c, !UPT ;  /* 0x0000000904097292 */ /* 0x000fcc000f8e3c3f */
[----:B------:R-:W-:Y:S01]  /*2670*/  IMAD.U32 R13, RZ, RZ, UR9 ;  /* 0x00000009ff0d7e24 */ /* 0x000fe2000f8e00ff */
[----:B------:R-:W-:-:S06]  /*2680*/  UMOV UR9, 0x1 ;  /* 0x0000000100097882 */ /* 0x000fcc0000000000 */
.L_x_13:
[----:B------:R-:W-:-:S04]  /*2690*/  UISETP.LT.AND UP0, UPT, UR7, 0x1, UPT ;  /* 0x000000010700788c */ /* 0x000fc8000bf01270 */
[----:B------:R-:W-:-:S04]  /*26a0*/  USEL UR10, UR7, 0x1, UP0 ;  /* 0x00000001070a7887 */ /* 0x000fc80008000000 */
[----:B------:R-:W-:-:S04]  /*26b0*/  UIADD3 UR10, UR7, -UR10, URZ ;  /* 0x8000000a070a7290 */ /* 0x000fc8000fffe03f */
[----:B------:R-:W-:-:S06]  /*26c0*/  UISETP.GE.AND UP0, UPT, UR10, 0x1, UPT ;  /* 0x000000010a00788c */ /* 0x000fcc000bf06270 */
[----:B------:R-:W-:-:S13]  /*26d0*/  PLOP3.LUT P0, PT, PT, PT, UP0, 0x80, 0x0 ;  /* 0x000000000000781c */ /* 0x000fda0003f0f008 */
[----:B------:R-:W-:Y:S05]  /*26e0*/  @!P0 BRA `(.L_x_19) ;  /* 0x0000001000c48947 */ /* 0x000fea0003800000 */
[----:B------:R-:W-:Y:S01]  /*26f0*/  IMAD.U32 R8, RZ, RZ, UR10 ;  /* 0x0000000aff087e24 */ /* 0x000fe2000f8e00ff */
[----:B------:R-:W-:Y:S01]  /*2700*/  UMOV UR20, UR5 ;  /* 0x0000000500147c82 */ /* 0x000fe20008000000 */
[----:B------:R-:W-:-:S05]  /*2710*/  ULDC UR21, c[0x0][0x50c] ;  /* 0x0001430000157ab9 */ /* 0x000fca0000000800 */
.L_x_27:
[----:B------:R-:W-:-:S13]  /*2720*/  ISETP.NE.AND P1, PT, R112, 0x3, PT ;  /* 0x000000037000780c */ /* 0x000fda0003f25270 */
[----:B01----:R-:W-:Y:S05]  /*2730*/  @!P1 BRA `(.L_x_20) ;  /* 0x0000000000049947 */ /* 0x003fea0003800000 */
[----:B------:R-:W-:Y:S01]  /*2740*/  BPT.TRAP 0x1 ;  /* 0x000000040000795c */ /* 0x000fe20000300000 */
.L_x_20:
[----:B------:R-:W0:Y:S01]  /*2750*/  S2UR UR10, SR_CgaCtaId ;  /* 0x00000000000a79c3 */ /* 0x000e220000008800 */
[----:B------:R-:W-:Y:S01]  /*2760*/  UMOV UR22, 0x400 ;  /* 0x0000040000167882 */ /* 0x000fe20000000000 */
[----:B------:R-:W-:Y:S01]  /*2770*/  SHF.L.U32 R9, R13, 0x1f, RZ ;  /* 0x0000001f0d097819 */ /* 0x000fe200000006ff */
[----:B0-----:R-:W-:-:S04]  /*2780*/  ULEA UR22, UR10, UR22, 0x18 ;  /* 0x000000160a167291 */ /* 0x001fc8000f8ec03f */
[----:B------:R-:W-:-:S09]  /*2790*/  ULEA UR10, UR24, UR22, 0x3 ;  /* 0x00000016180a7291 */ /* 0x000fd2000f8e183f */
[----:B------:R0:W1:Y:S01]  /*27a0*/  SYNCS.PHASECHK.TRANS64.TRYWAIT P0, [UR10], R9 ;  /* 0x00000009ff0075a7 */ /* 0x000062000800014a */
[----:B------:R-:W-:Y:S05]  /*27b0*/  @!P1 BRA `(.L_x_21) ;  /* 0x0000000000049947 */ /* 0x000fea0003800000 */
[----:B------:R-:W-:Y:S01]  /*27c0*/  BPT.TRAP 0x1 ;  /* 0x000000040000795c */ /* 0x000fe20000300000 */
.L_x_21:
[----:B-1----:R-:W-:Y:S05]  /*27d0*/  @P0 BRA `(.L_x_22) ;  /* 0x0000000000080947 */ /* 0x002fea0003800000 */
[----:B------:R-:W1:Y:S02]  /*27e0*/  SYNCS.PHASECHK.TRANS64.TRYWAIT P0, [UR10], R9 ;  /* 0x00000009ff0075a7 */ /* 0x000e64000800014a */
[----:B-1----:R-:W-:Y:S05]  /*27f0*/  @!P0 BRA `(.L_x_23) ;  /* 0x0000006c00408947 */ /* 0x002fea0003800000 */
.L_x_22:
[----:B------:R-:W-:Y:S01]  /*2800*/  UIADD3 UR10, UR22, 0x20100, URZ ;  /* 0x00020100160a7890 */ /* 0x000fe2000fffe03f */
[----:B------:R-:W-:Y:S01]  /*2810*/  WARPGROUP.ARRIVE ;  /* 0x00000000000079c5 */ /* 0x000fe20000000000 */
[----:B------:R-:W-:Y:S02]  /*2820*/  UISETP.NE.AND UP0, UPT, UR8, URZ, UPT ;  /* 0x0000003f0800728c */ /* 0x000fe4000bf05270 */
[----:B------:R-:W-:Y:S02]  /*2830*/  USHF.R.U32.HI UR10, URZ, 0x4, UR10 ;  /* 0x000000043f0a7899 */ /* 0x000fe4000801160a */
[----:B------:R-:W-:Y:S02]  /*2840*/  USEL UR9, UR9, URZ, !UP0 ;  /* 0x0000003f09097287 */ /* 0x000fe4000c000000 */
[----:B------:R-:W-:Y:S02]  /*2850*/  ULOP3.LUT UR10, UR10, 0x3fff, URZ, 0xc0, !UPT ;  /* 0x00003fff0a0a7892 */ /* 0x000fe4000f8ec03f */
[----:B------:R-:W-:-:S02]  /*2860*/  ULOP3.LUT UR25, UR23, 0x10000, URZ, 0xfc, !UPT ;  /* 0x0001000017197892 */ /* 0x000fc4000f8efc3f */
[----:B------:R-:W-:Y:S02]  /*2870*/  ULOP3.LUT UR10, UR10, 0x10000, URZ, 0xfc, !UPT ;  /* 0x000100000a0a7892 */ /* 0x000fe4000f8efc3f */
[----:B------:R-:W-:Y:S02]  /*2880*/  UISETP.NE.U32.AND UP0, UPT, UR9, URZ, UPT ;  /* 0x0000003f0900728c */ /* 0x000fe4000bf05070 */
[----:B------:R-:W-:Y:S02]  /*2890*/  UIMAD UR26, UR24, 0x300, UR10 ;  /* 0x00000300181a78a4 */ /* 0x000fe4000f8e020a */
[----:B------:R-:W-:Y:S02]  /*28a0*/  ULEA UR25, UR24, UR25, 0xc ;  /* 0x0000001918197291 */ /* 0x000fe4000f8e603f */
[----:B------:R-:W-:Y:S02]  /*28b0*/  UIADD3 UR18, UR26, 0x80, URZ ;  /* 0x000000801a127890 */ /* 0x000fe4000fffe03f */
[----:B------:R-:W-:-:S02]  /*28c0*/  UIADD3 UR10, UR26, 0x100, URZ ;  /* 0x000001001a0a7890 */ /* 0x000fc4000fffe03f */
[----:B------:R-:W-:Y:S02]  /*28d0*/  UIADD3 UR27, UR25, 0x400, URZ ;  /* 0x00000400191b7890 */ /* 0x000fe4000fffe03f */
[----:B------:R-:W-:Y:S01]  /*28e0*/  UMOV UR12, UR25 ;  /* 0x00000019000c7c82 */ /* 0x000fe20008000000 */
[----:B------:R-:W-:Y:S01]  /*28f0*/  UMOV UR13, 0x40000040 ;  /* 0x40000040000d7882 */ /* 0x000fe20000000000 */
[----:B------:R-:W-:Y:S01]  /*2900*/  UMOV UR14, UR26 ;  /* 0x0000001a000e7c82 */ /* 0x000fe20008000000 */
[----:B------:R-:W-:Y:S01]  /*2910*/  UMOV UR15, 0x40000040 ;  /* 0x40000040000f7882 */ /* 0x000fe20000000000 */
[----:B------:R-:W-:Y:S01]  /*2920*/  UMOV UR16, UR12 ;  /* 0x0000000c00107c82 */ /* 0x000fe20008000000 */
[----:B------:R-:W-:Y:S01]  /*2930*/  UMOV UR17, UR13 ;  /* 0x0000000d00117c82 */ /* 0x000fe20008000000 */
[----:B------:R-:W-:Y:S01]  /*2940*/  UMOV UR19, 0x40000040 ;  /* 0x4000004000137882 */ /* 0x000fe20000000000 */
[----:B------:R-:W-:Y:S01]  /*2950*/  QGMMA.64x16x32.F32.E4M3.E4M3 R64, gdesc[UR12], R64, UP0 ;  /* 0x002000000c4079f3 */ /* 0x000fe2000bf00840 */
[----:B------:R-:W-:Y:S01]  /*2960*/  UMOV UR8, UR12 ;  /* 0x0000000c00087c82 */ /* 0x000fe20008000000 */
[----:B------:R-:W-:Y:S01]  /*2970*/  UMOV UR9, UR13 ;  /* 0x0000000d00097c82 */ /* 0x000fe20008000000 */
[----:B------:R-:W-:Y:S01]  /*2980*/  UMOV UR11, 0x40000040 ;  /* 0x40000040000b7882 */ /* 0x000fe20000000000 */
[----:B------:R-:W-:Y:S01]  /*2990*/  QGMMA.64x16x32.F32.E4M3.E4M3 R48, gdesc[UR16], R48, UP0 ;  /* 0x00200000103079f3 */ /* 0x000fe2000bf00830 */
[----:B------:R-:W-:Y:S01]  /*29a0*/  UIADD3 UR12, UR25, 0x2, URZ ;  /* 0x00000002190c7890 */ /* 0x000fe2000fffe03f */
[----:B------:R-:W-:-:S02]  /*29b0*/  UMOV UR13, 0x40000040 ;  /* 0x40000040000d7882 */ /* 0x000fc40000000000 */
[----:B------:R-:W-:Y:S01]  /*29c0*/  QGMMA.64x16x32.F32.E4M3.E4M3 R32, gdesc[UR8], R32, UP0 ;  /* 0x00200000082079f3 */ /* 0x000fe2000bf00820 */
[----:B------:R-:W-:Y:S01]  /*29d0*/  UMOV UR8, UR27 ;  /* 0x0000001b00087c82 */ /* 0x000fe20008000000 */
[----:B------:R-:W-:Y:S01]  /*29e0*/  UMOV UR9, 0x40000040 ;  /* 0x4000004000097882 */ /* 0x000fe20000000000 */
[----:B------:R-:W-:Y:S01]  /*29f0*/  UMOV UR16, UR8 ;  /* 0x0000000800107c82 */ /* 0x000fe20008000000 */
[----:B------:R-:W-:Y:S01]  /*2a00*/  QGMMA.64x16x32.F32.E4M3.E4M3 R24, gdesc[UR8], R24, UP0 ;  /* 0x00200000081879f3 */ /* 0x000fe2000bf00818 */
[----:B------:R-:W-:Y:S01]  /*2a10*/  UMOV UR17, UR9 ;  /* 0x0000000900117c82 */ /* 0x000fe20008000000 */
[----:B------:R-:W-:Y:S01]  /*2a20*/  UMOV UR10, UR14 ;  /* 0x0000000e000a7c82 */ /* 0x000fe20008000000 */
[----:B------:R-:W-:Y:S01]  /*2a30*/  UMOV UR11, UR15 ;  /* 0x0000000f000b7c82 */ /* 0x000fe20008000000 */
[----:B------:R-:W-:Y:S01]  /*2a40*/  QGMMA.64x16x32.F32.E4M3.E4M3 R40, gdesc[UR16], R40, UP0 ;  /* 0x00200000102879f3 */ /* 0x000fe2000bf00828 */
[----:B------:R-:W-:Y:S02]  /*2a50*/  UIADD3 UR14, UR26, 0x2, URZ ;  /* 0x000000021a0e7890 */ /* 0x000fe4000fffe03f */
[----:B------:R-:W-:Y:S01]  /*2a60*/  UIADD3 UR18, UR26, 0x82, URZ ;  /* 0x000000821a127890 */ /* 0x000fe2000fffe03f */
[----:B------:R-:W-:Y:S01]  /*2a70*/  QGMMA.64x16x32.F32.E4M3.E4M3 R56, gdesc[UR8], R56, UP0 ;  /* 0x00200000083879f3 */ /* 0x000fe2000bf00838 */
[----:B------:R-:W-:-:S02]  /*2a80*/  UIADD3 UR10, UR26, 0x102, URZ ;  /* 0x000001021a0a7890 */ /* 0x000fc4000fffe03f */
[----:B------:R-:W-:Y:S01]  /*2a90*/  UIADD3 UR27, UR25, 0x402, URZ ;  /* 0x00000402191b7890 */ /* 0x000fe2000fffe03f */
[----:B------:R-:W-:Y:S01]  /*2aa0*/  UMOV UR15, 0x40000040 ;  /* 0x40000040000f7882 */ /* 0x000fe20000000000 */
[----:B------:R-:W-:Y:S01]  /*2ab0*/  UMOV UR16, UR12 ;  /* 0x0000000c00107c82 */ /* 0x000fe20008000000 */
[----:B------:R-:W-:Y:S01]  /*2ac0*/  UMOV UR17, UR13 ;  /* 0x0000000d00117c82 */ /* 0x000fe20008000000 */
[----:B------:R-:W-:Y:S01]  /*2ad0*/  UMOV UR19, 0x40000040 ;  /* 0x4000004000137882 */ /* 0x000fe20000000000 */
[----:B------:R-:W-:Y:S01]  /*2ae0*/  UMOV UR8, UR12 ;  /* 0x0000000c00087c82 */ /* 0x000fe20008000000 */
[----:B------:R-:W-:Y:S01]  /*2af0*/  UMOV UR9, UR13 ;  /* 0x0000000d00097c82 */ /* 0x000fe20008000000 */
[----:B------:R-:W-:Y:S01]  /*2b00*/  UMOV UR11, 0x40000040 ;  /* 0x40000040000b7882 */ /* 0x000fe20000000000 */
[----:B------:R-:W-:-:S04]  /*2b10*/  UIADD3 UR6, UR6, 0x8, URZ ;  /* 0x0000000806067890 */ /* 0x000fc8000fffe03f */
[----:B------:R-:W-:Y:S01]  /*2b20*/  UISETP.NE.AND UP0, UPT, UR6, UR21, UPT ;  /* 0x000000150600728c */ /* 0x000fe2000bf05270 */
[----:B------:R-:W-:Y:S01]  /*2b30*/  QGMMA.64x16x32.F32.E4M3.E4M3 R64, gdesc[UR12], R64 ;  /* 0x002000000c4079f3 */ /* 0x000fe20008700840 */
[----:B------:R-:W-:Y:S01]  /*2b40*/  UIADD3 UR12, UR25, 0x4, URZ ;  /* 0x00000004190c7890 */ /* 0x000fe2000fffe03f */
[----:B------:R-:W-:Y:S02]  /*2b50*/  UMOV UR13, 0x40000040 ;  /* 0x40000040000d7882 */ /* 0x000fe40000000000 */
        /* <DEDUP_REMOVED lines=22> */
[----:B------:R-:W-:Y:S01]  /*2cc0*/  QGMMA.64x16x32.F32.E4M3.E4M3 R64, gdesc[UR12], R64 ;  /* 0x002000000c4079f3 */ /* 0x000fe20008700840 */
[----:B------:R-:W-:Y:S01]  /*2cd0*/  UIADD3 UR12, UR25, 0x6, URZ ;  /* 0x00000006190c7890 */ /* 0x000fe2000fffe03f */
[----:B------:R-:W-:-:S02]  /*2ce0*/  UMOV UR13, 0x40000040 ;  /* 0x40000040000d7882 */ /* 0x000fc40000000000 */
        /* <DEDUP_REMOVED lines=112> */
[----:B------:R-:W-:Y:S02]  /*33f0*/  UIADD3 UR10, UR26, 0x186, URZ ;  /* 0x000001861a0a7890 */ /* 0x000fe4000fffe03f */
[----:B------:R-:W-:Y:S01]  /*3400*/  UIADD3 UR25, UR25, 0xc06, URZ ;  /* 0x00000c0619197890 */ /* 0x000fe2000fffe03f */
[----:B------:R-:W-:Y:S01]  /*3410*/  UMOV UR9, 0x40000040 ;  /* 0x4000004000097882 */ /* 0x000fe20000000000 */
        /* <DEDUP_REMOVED lines=13> */
[----:B------:R-:W-:Y:S01]  /*34f0*/  UMOV UR13, UR17 ;  /* 0x00000011000d7c82 */ /* 0x000fe20008000000 */
[----:B------:R-:W-:Y:S01]  /*3500*/  QGMMA.64x16x32.F32.E4M3.E4M3 R24, gdesc[UR16], R24 ;  /* 0x00200000101879f3 */ /* 0x000fe20008700818 */
[----:B------:R-:W-:Y:S01]  /*3510*/  UMOV UR8, UR16 ;  /* 0x0000001000087c82 */ /* 0x000fe20008000000 */
[----:B------:R-:W-:-:S02]  /*3520*/  UMOV UR9, UR17 ;  /* 0x0000001100097c82 */ /* 0x000fc40008000000 */
[----:B------:R-:W-:Y:S04]  /*3530*/  QGMMA.64x16x32.F32.E4M3.E4M3 R40, gdesc[UR12], R40 ;  /* 0x002000000c2879f3 */ /* 0x000fe80008700828 */
[----:B------:R-:W-:Y:S01]  /*3540*/  QGMMA.64x16x32.F32.E4M3.E4M3 R56, gdesc[UR8], R56, gsb0 ;  /* 0x00200000083879f3 */ /* 0x000fe20008000838 */
[----:B------:R-:W-:-:S06]  /*3550*/  USEL UR8, URZ, 0x1, UP0 ;  /* 0x000000013f087887 */ /* 0x000fcc0008000000 */
[----:B------:R-:W-:Y:S01]  /*3560*/  ISETP.NE.AND P0, PT, RZ, UR8, PT ;  /* 0x00000008ff007c0c */ /* 0x000fe2000bf05270 */
[----:B------:R-:W-:-:S12]  /*3570*/  WARPGROUP.DEPBAR.LE gsb0, 0x1 ;  /* 0x00008000000079c5 */ /* 0x000fd80000010100 */
[----:B------:R-:W-:Y:S05]  /*3580*/  @!P0 BRA `(.L_x_24) ;  /* 0x0000000000c88947 */ /* 0x000fea0003800000 */
[----:B------:R-:W-:Y:S02]  /*3590*/  WARPGROUP.DEPBAR.LE gsb0, 0x0 ;  /* 0x00008000000079c5 */ /* 0x000fe40000010000 */
[----:B------:R-:W-:-:S01]  /*35a0*/  FADD R111, R64, R111 ;  /* 0x0000006f406f7221 */ /* 0x000fc20000000000 */
[----:B------:R-:W-:Y:S01]  /*35b0*/  FADD R110, R65, R110 ;  /* 0x0000006e416e7221 */ /* 0x000fe20000000000 */
        /* <DEDUP_REMOVED lines=46> */
[----:B------:R-:W-:-:S06]  /*38a0*/  UMOV UR6, URZ ;  /* 0x0000003f00067c82 */ /* 0x000fcc0008000000 */
.L_x_24:
[----:B------:R-:W-:Y:S05]  /*38b0*/  @!P1 BRA `(.L_x_25) ;  /* 0x0000000000049947 */ /* 0x000fea0003800000 */
[----:B------:R-:W-:Y:S01]  /*38c0*/  BPT.TRAP 0x1 ;  /* 0x000000040000795c */ /* 0x000fe20000300000 */
.L_x_25:
[----:B------:R-:W-:Y:S01]  /*38d0*/  ULEA UR9, UR20, UR22, 0x3 ;  /* 0x0000001614097291 */ /* 0x000fe2000f8e183f */
[----:B------:R-:W-:-:S03]  /*38e0*/  ISETP.GT.U32.AND P0, PT, R4, 0x1, PT ;  /* 0x000000010400780c */ /* 0x000fc60003f04070 */
[----:B------:R-:W-:-:S04]  /*38f0*/  UIADD3 UR9, UR9, 0x10, URZ ;  /* 0x0000001009097890 */ /* 0x000fc8000fffe03f */
[----:B------:R-:W-:-:S09]  /*3900*/  UPRMT UR9, URZ, 0x654, UR9 ;  /* 0x000006543f097896 */ /* 0x000fd20008000009 */
[----:B------:R-:W-:Y:S01]  /*3910*/  SYNCS.ARRIVE.TRANS64.RED.A1T0 RZ, [UR9], RZ ;  /* 0x000000ffffff79a7 */ /* 0x000fe20008100409 */
[----:B------:R-:W-:Y:S05]  /*3920*/  @P0 BRA `(.L_x_26) ;  /* 0x0000000000040947 */ /* 0x000fea0003800000 */
[----:B------:R-:W-:Y:S01]  /*3930*/  BPT.TRAP 0x1 ;  /* 0x000000040000795c */ /* 0x000fe20000300000 */
.L_x_26:
[----:B------:R-:W-:Y:S01]  /*3940*/  UIADD3 UR24, UR24, 0x1, URZ ;  /* 0x0000000118187890 */ /* 0x000fe2000fffe03f */
[C---:B------:R-:W-:Y:S01]  /*3950*/  ISETP.GT.AND P0, PT, R8.reuse, 0x1, PT ;  /* 0x000000010800780c */ /* 0x040fe20003f04270 */
[----:B------:R-:W-:Y:S01]  /*3960*/  UIADD3 UR20, UR20, 0x1, URZ ;  /* 0x0000000114147890 */ /* 0x000fe2000fffe03f */
[----:B------:R-:W-:Y:S01]  /*3970*/  VIADD R8, R8, 0xffffffff ;  /* 0xffffffff08087836 */ /* 0x000fe20000000000 */
[----:B------:R-:W-:Y:S02]  /*3980*/  UISETP.NE.AND UP0, UPT, UR24, 0x2, UPT ;  /* 0x000000021800788c */ /* 0x000fe4000bf05270 */
[----:B------:R-:W-:Y:S02]  /*3990*/  UISETP.NE.AND UP1, UPT, UR20, 0x2, UPT ;  /* 0x000000021400788c */ /* 0x000fe4000bf25270 */
[----:B------:R-:W-:Y:S02]  /*39a0*/  USEL UR9, URZ, 0x1, UP0 ;  /* 0x000000013f097887 */ /* 0x000fe40008000000 */
[----:B------:R-:W-:-:S02]  /*39b0*/  USEL UR24, UR24, URZ, UP0 ;  /* 0x0000003f18187287 */ /* 0x000fc40008000000 */
[----:B------:R-:W-:Y:S02]  /*39c0*/  USEL UR20, UR20, URZ, UP1 ;  /* 0x0000003f14147287 */ /* 0x000fe40008800000 */
[----:B------:R-:W-:Y:S01]  /*39d0*/  LOP3.LUT R13, R13, UR9, RZ, 0x3c, !PT ;  /* 0x000000090d0d7c12 */ /* 0x000fe2000f8e3cff */
[----:B------:R-:W-:Y:S01]  /*39e0*/  UMOV UR9, 0x1 ;  /* 0x0000000100097882 */ /* 0x000fe20000000000 */
[----:B------:R-:W-:Y:S08]  /*39f0*/  @P0 BRA `(.L_x_27) ;  /* 0xffffffec00480947 */ /* 0x000ff0000383ffff */
.L_x_19:
[----:B------:R-:W-:Y:S01]  /*3a00*/  UISETP.NE.AND UP0, UPT, UR6, URZ, UPT ;  /* 0x0000003f0600728c */ /* 0x000fe2000bf05270 */
[----:B------:R-:W4:Y:S03]  /*3a10*/  LDC R8, c[0x0][0x28c] ;  /* 0x0000a300ff087b82 */ /* 0x000f260000000800 */
[----:B------:R-:W-:-:S06]  /*3a20*/  USEL UR6, URZ, 0x1, !UP0 ;  /* 0x000000013f067887 */ /* 0x000fcc000c000000 */
[----:B------:R-:W-:Y:S02]  /*3a30*/  ISETP.NE.AND P0, PT, RZ, UR6, PT ;  /* 0x00000006ff007c0c */ /* 0x000fe4000bf05270 */
[----:B----4-:R-:W-:-:S11]  /*3a40*/  ISETP.GE.AND P1, PT, R8, 0x1, PT ;  /* 0x000000010800780c */ /* 0x010fd60003f26270 */
[----:B------:R-:W-:Y:S05]  /*3a50*/  @!P0 BRA `(.L_x_28) ;  /* 0x0000000000c48947 */ /* 0x000fea0003800000 */
[----:B------:R-:W-:Y:S02]  /*3a60*/  WARPGROUP.DEPBAR.LE gsb0, 0x0 ;  /* 0x00008000000079c5 */ /* 0x000fe40000010000 */
[----:B------:R-:W-:Y:S01]  /*3a70*/  FADD R111, R64, R111 ;  /* 0x0000006f406f7221 */ /* 0x000fe20000000000 */
        /* <DEDUP_REMOVED lines=46> */
[----:B------:R-:W-:-:S07]  /*3d60*/  FADD R16, R16, R31 ;  /* 0x0000001f10107221 */ /* 0x000fce0000000000 */
.L_x_28:
[----:B------:R-:W-:Y:S02]  /*3d70*/  WARPGROUP.DEPBAR.LE gsb0, 0x0 ;  /* 0x00008000000079c5 */ /* 0x000fe40000010000 */
[----:B------:R-:W-:Y:S05]  /*3d80*/  @!P1 BRA `(.L_x_29) ;  /* 0x0000000000389947 */ /* 0x000fea0003800000 */
[----:B------:R-:W-:-:S13]  /*3d90*/  ISETP.NE.AND P0, PT, R112, 0x3, PT ;  /* 0x000000037000780c */ /* 0x000fda0003f05270 */
[----:B------:R-:W-:Y:S05]  /*3da0*/  @!P0 BRA `(.L_x_30) ;  /* 0x0000000000048947 */ /* 0x000fea0003800000 */
[----:B------:R-:W-:Y:S01]  /*3db0*/  BPT.TRAP 0x1 ;  /* 0x000000040000795c */ /* 0x000fe20000300000 */
.L_x_30:
[----:B------:R-:W-:Y:S01]  /*3dc0*/  UISETP.LT.AND UP0, UPT, UR7, 0x1, UPT ;  /* 0x000000010700788c */ /* 0x000fe2000bf01270 */
[----:B------:R-:W-:-:S03]  /*3dd0*/  ISETP.GT.U32.AND P0, PT, R4, 0x1, PT ;  /* 0x000000010400780c */ /* 0x000fc60003f04070 */
[----:B------:R-:W-:-:S04]  /*3de0*/  USEL UR6, UR7, 0x1, UP0 ;  /* 0x0000000107067887 */ /* 0x000fc80008000000 */
[----:B------:R-:W-:-:S04]  /*3df0*/  UIADD3 UR6, UR5, UR7, -UR6 ;  /* 0x0000000705067290 */ /* 0x000fc8000fffe806 */
[----:B------:R-:W-:-:S04]  /*3e00*/  USHF.L.U32 UR6, UR6, 0x3, URZ ;  /* 0x0000000306067899 */ /* 0x000fc8000800063f */
[----:B------:R-:W-:-:S04]  /*3e10*/  ULOP3.LUT UR6, UR6, 0x8, URZ, 0xc0, !UPT ;  /* 0x0000000806067892 */ /* 0x000fc8000f8ec03f */
[----:B------:R-:W-:-:S04]  /*3e20*/  UIADD3 UR6, UR22, 0x10, UR6 ;  /* 0x0000001016067890 */ /* 0x000fc8000fffe006 */
[----:B------:R-:W-:-:S09]  /*3e30*/  UPRMT UR6, URZ, 0x654, UR6 ;  /* 0x000006543f067896 */ /* 0x000fd20008000006 */
[----:B------:R-:W-:Y:S01]  /*3e40*/  SYNCS.ARRIVE.TRANS64.RED.A1T0 RZ, [UR6], RZ ;  /* 0x000000ffffff79a7 */ /* 0x000fe20008100406 */
[----:B------:R-:W-:Y:S05]  /*3e50*/  @P0 BRA `(.L_x_29) ;  /* 0x0000000000040947 */ /* 0x000fea0003800000 */
[----:B------:R-:W-:Y:S01]  /*3e60*/  BPT.TRAP 0x1 ;  /* 0x000000040000795c */ /* 0x000fe20000300000 */
.L_x_29:
[----:B------:R-:W4:Y:S01]  /*3e70*/  LDC R24, c[0x0][0x288] ;  /* 0x0000a200ff187b82 */ /* 0x000f220000000800 */
[--C-:B------:R-:W-:Y:S01]  /*3e80*/  SHF.R.U32.HI R8, RZ, 0x2, R0.reuse ;  /* 0x00000002ff087819 */ /* 0x100fe20000011600 */
[----:B------:R-:W-:Y:S01]  /*3e90*/  IMAD R11, R11, 0x30, RZ ;  /* 0x000000300b0b7824 */ /* 0x000fe200078e02ff */
[C---:B-1----:R-:W-:Y:S01]  /*3ea0*/  LOP3.LUT R12, R0.reuse, 0x60, RZ, 0xc0, !PT ;  /* 0x00000060000c7812 */ /* 0x042fe200078ec0ff */
[----:B------:R-:W-:Y:S01]  /*3eb0*/  ULDC UR6, c[0x0][0x284] ;  /* 0x0000a10000067ab9 */ /* 0x000fe20000000800 */
[----:B------:R-:W-:Y:S01]  /*3ec0*/  SHF.R.U32.HI R13, RZ, 0x7, R0 ;  /* 0x00000007ff0d7819 */ /* 0x000fe20000011600 */
[----:B------:R-:W-:Y:S01]  /*3ed0*/  IMAD.SHL.U32 R26, R0, 0x2, RZ ;  /* 0x00000002001a7824 */ /* 0x000fe200078e00ff */
[----:B0-----:R-:W-:Y:S01]  /*3ee0*/  LOP3.LUT R9, R8, 0x7, RZ, 0xc0, !PT ;  /* 0x0000000708097812 */ /* 0x001fe200078ec0ff */
[----:B------:R-:W-:Y:S01]  /*3ef0*/  IMAD.MOV.U32 R32, RZ, RZ, -0x1 ;  /* 0xffffffffff207424 */ /* 0x000fe200078e00ff */
[----:B------:R-:W-:Y:S02]  /*3f00*/  SHF.R.U32.HI R12, RZ, 0x1, R12 ;  /* 0x00000001ff0c7819 */ /* 0x000fe4000001160c */
[----:B------:R-:W-:-:S02]  /*3f10*/  LOP3.LUT R8, R13, 0x1, RZ, 0xc0, !PT ;  /* 0x000000010d087812 */ /* 0x000fc400078ec0ff */
[----:B------:R-:W-:Y:S02]  /*3f20*/  IADD3 R15, RZ, -R12, -R9 ;  /* 0x8000000cff0f7210 */ /* 0x000fe40007ffe809 */
[----:B------:R-:W-:Y:S01]  /*3f30*/  LOP3.LUT R13, R0, 0x3, RZ, 0xc0, !PT ;  /* 0x00000003000d7812 */ /* 0x000fe200078ec0ff */
[C---:B------:R-:W-:Y:S01]  /*3f40*/  IMAD.SHL.U32 R14, R8.reuse, 0x40, RZ ;  /* 0x00000040080e7824 */ /* 0x040fe200078e00ff */
[C---:B------:R-:W-:Y:S01]  /*3f50*/  LOP3.LUT R26, R11.reuse, 0x6, R26, 0xf8, !PT ;  /* 0x000000060b1a7812 */ /* 0x040fe200078ef81a */
[----:B------:R-:W-:Y:S02]  /*3f60*/  IMAD R15, R8, -0x40, R15 ;  /* 0xffffffc0080f7824 */ /* 0x000fe400078e020f */
[----:B------:R-:W-:Y:S01]  /*3f70*/  IMAD.SHL.U32 R8, R10, 0x100, RZ ;  /* 0x000001000a087824 */ /* 0x000fe200078e00ff */
[----:B------:R-:W-:Y:S02]  /*3f80*/  LOP3.LUT R9, R14, 0x40, R9, 0xe2, !PT ;  /* 0x000000400e097812 */ /* 0x000fe400078ee209 */
[----:B----4-:R-:W-:Y:S01]  /*3f90*/  ISETP.GE.AND P0, PT, R11, R24, PT ;  /* 0x000000180b00720c */ /* 0x010fe20003f06270 */
[----:B------:R-:W-:Y:S01]  /*3fa0*/  IMAD R14, R13, -0x2, R24 ;  /* 0xfffffffe0d0e7824 */ /* 0x000fe200078e0218 */
[----:B------:R-:W-:Y:S01]  /*3fb0*/  IADD3 R38, -R8, UR6, R15 ;  /* 0x0000000608267c10 */ /* 0x000fe2000fffe10f */
[----:B------:R-:W-:Y:S01]  /*3fc0*/  IMAD.WIDE R24, R10, 0x100, RZ ;  /* 0x000001000a187825 */ /* 0x000fe200078e02ff */
[----:B------:R-:W-:-:S03]  /*3fd0*/  ISETP.GE.OR P0, PT, R8, UR6, P0 ;  /* 0x0000000608007c0c */ /* 0x000fc60008706670 */
[----:B------:R-:W-:Y:S01]  /*3fe0*/  IMAD.IADD R33, R14, 0x1, -R11 ;  /* 0x000000010e217824 */ /* 0x000fe200078e0a0b */
[----:B------:R-:W-:-:S09]  /*3ff0*/  LOP3.LUT R41, R24, R9, R12, 0xfe, !PT ;  /* 0x0000000918297212 */ /* 0x000fd200078efe0c */
[----:B------:R-:W-:Y:S05]  /*4000*/  @P0 BRA `(.L_x_31) ;  /* 0x0000003400e00947 */ /* 0x000fea0003800000 */
[----:B------:R-:W0:Y:S01]  /*4010*/  LDC.64 R30, c[0x0][0x5c8] ;  /* 0x00017200ff1e7b82 */ /* 0x000e220000000a00 */
[----:B------:R-:W-:Y:S01]  /*4020*/  SHF.R.S32.HI R29, RZ, 0x1f, R101 ;  /* 0x0000001fff1d7819 */ /* 0x000fe20000011465 */
[----:B------:R-:W-:Y:S01]  /*4030*/  ULDC.64 UR8, c[0x0][0x5d0] ;  /* 0x0001740000087ab9 */ /* 0x000fe20000000a00 */
[----:B------:R-:W-:Y:S01]  /*4040*/  SHF.R.S32.HI R27, RZ, 0x1f, R26 ;  /* 0x0000001fff1b7819 */ /* 0x000fe2000001141a */
[----:B------:R-:W-:Y:S02]  /*4050*/  BSSY B0, `(.L_x_31) ;  /* 0x0000373000007945 */ /* 0x000fe40003800000 */
[----:B------:R-:W-:-:S04]  /*4060*/  IMAD R8, R29, UR8, RZ ;  /* 0x000000081d087c24 */ /* 0x000fc8000f8e02ff */
[C---:B------:R-:W-:Y:S02]  /*4070*/  IMAD R11, R101.reuse, UR9, R8 ;  /* 0x00000009650b7c24 */ /* 0x040fe4000f8e0208 */
[----:B------:R-:W-:Y:S01]  /*4080*/  IMAD.WIDE.U32 R8, R101, UR8, R26 ;  /* 0x0000000865087c25 */ /* 0x000fe2000f8e001a */
[----:B------:R-:W-:-:S03]  /*4090*/  ULDC.64 UR8, c[0x0][0x5c0] ;  /* 0x0001700000087ab9 */ /* 0x000fc60000000a00 */
[----:B------:R-:W-:Y:S02]  /*40a0*/  IMAD.IADD R9, R9, 0x1, R11 ;  /* 0x0000000109097824 */ /* 0x000fe400078e020b */
[-C--:B0-----:R-:W-:Y:S01]  /*40b0*/  IMAD R10, R25, R30.reuse, RZ ;  /* 0x0000001e190a7224 */ /* 0x081fe200078e02ff */
[----:B------:R-:W-:Y:S01]  /*40c0*/  SHF.L.U64.HI R28, R30, 0x3, R31 ;  /* 0x000000031e1c7819 */ /* 0x000fe2000001021f */
[----:B------:R-:W-:-:S04]  /*40d0*/  IMAD.WIDE.U32 R12, R41, R30, R8 ;  /* 0x0000001e290c7225 */ /* 0x000fc800078e0008 */
[----:B------:R-:W-:Y:S01]  /*40e0*/  IMAD R15, R41, R31, R10 ;  /* 0x0000001f290f7224 */ /* 0x000fe200078e020a */
[----:B------:R-:W-:Y:S01]  /*40f0*/  IADD3 R14, P2, R12, UR8, RZ ;  /* 0x000000080c0e7c10 */ /* 0x000fe2000ff5e0ff */
[C---:B------:R-:W-:Y:S01]  /*4100*/  IMAD.SHL.U32 R11, R30.reuse, 0x8, RZ ;  /* 0x000000081e0b7824 */ /* 0x040fe200078e00ff */
[----:B------:R-:W-:Y:S01]  /*4110*/  LEA R8, P3, R30, R12, 0x7 ;  /* 0x0000000c1e087211 */ /* 0x000fe200078638ff */
[----:B------:R-:W-:-:S03]  /*4120*/  IMAD.IADD R13, R13, 0x1, R15 ;  /* 0x000000010d0d7824 */ /* 0x000fc600078e020f */
[----:B------:R-:W-:Y:S02]  /*4130*/  IADD3 R12, P1, P0, R12, UR8, R11 ;  /* 0x000000080c0c7c10 */ /* 0x000fe4000f83e00b */
[----:B------:R-:W-:Y:S02]  /*4140*/  IADD3.X R15, R13, UR9, RZ, P2, !PT ;  /* 0x000000090d0f7c10 */ /* 0x000fe400097fe4ff */
[----:B---3-5:R-:W-:Y:S02]  /*4150*/  FSETP.NEU.AND P2, PT, R6, RZ, PT ;  /* 0x000000ff0600720b */ /* 0x028fe40003f4d000 */
[----:B------:R-:W-:Y:S02]  /*4160*/  LEA.HI.X R9, R30, R13, R31, 0x7, P3 ;  /* 0x0000000d1e097211 */ /* 0x000fe400018f3c1f */
[C---:B------:R-:W-:Y:S02]  /*4170*/  IADD3 R10, P3, R8.reuse, UR8, RZ ;  /* 0x00000008080a7c10 */ /* 0x040fe4000ff7e0ff */
[----:B------:R-:W-:-:S02]  /*4180*/  IADD3 R8, P5, P6, R8, UR8, R11 ;  /* 0x0000000808087c10 */ /* 0x000fc4000febe00b */
[----:B------:R-:W-:Y:S02]  /*4190*/  IADD3.X R11, R9, UR9, RZ, P3, !PT ;  /* 0x00000009090b7c10 */ /* 0x000fe40009ffe4ff */
[--C-:B------:R-:W-:Y:S02]  /*41a0*/  IADD3.X R13, R13, UR9, R28.reuse, P1, P0 ;  /* 0x000000090d0d7c10 */ /* 0x100fe40008fe041c */
[----:B------:R-:W-:Y:S01]  /*41b0*/  IADD3.X R9, R9, UR9, R28, P5, P6 ;  /* 0x0000000909097c10 */ /* 0x000fe2000afec41c */
[----:B------:R-:W-:Y:S06]  /*41c0*/  @!P2 BRA `(.L_x_32) ;  /* 0x00000028005ca947 */ /* 0x000fec0003800000 */
[----:B------:R-:W-:Y:S01]  /*41d0*/  ULDC.64 UR8, c[0x0][0x5b8] ;  /* 0x00016e0000087ab9 */ /* 0x000fe20000000a00 */
[----:B------:R-:W-:Y:S01]  /*41e0*/  ISETP.GE.AND P3, PT, R38, 0x1, PT ;  /* 0x000000012600780c */ /* 0x000fe20003f66270 */
[----:B------:R-:W-:Y:S01]  /*41f0*/  IMAD R30, R29, UR8, RZ ;  /* 0x000000081d1e7c24 */ /* 0x000fe2000f8e02ff */
[----:B------:R-:W-:Y:S01]  /*4200*/  ULDC.64 UR10, c[0x0][0x5a8] ;  /* 0x00016a00000a7ab9 */ /* 0x000fe20000000a00 */
[----:B------:R-:W-:Y:S01]  /*4210*/  IMAD.WIDE.U32 R28, R101, UR8, R26 ;  /* 0x00000008651c7c25 */ /* 0x000fe2000f8e001a */
[----:B------:R-:W-:Y:S01]  /*4220*/  ISETP.LT.OR P1, PT, R33, 0x1, !P3 ;  /* 0x000000012100780c */ /* 0x000fe20005f21670 */
[----:B------:R-:W-:Y:S02]  /*4230*/  BSSY B1, `(.L_x_33) ;  /* 0x000000c000017945 */ /* 0x000fe40003800000 */
[----:B------:R-:W-:Y:S01]  /*4240*/  IMAD R101, R101, UR9, R30 ;  /* 0x0000000965657c24 */ /* 0x000fe2000f8e021e */
[----:B------:R-:W-:Y:S02]  /*4250*/  ULDC.64 UR8, c[0x0][0x5b0] ;  /* 0x00016c0000087ab9 */ /* 0x000fe40000000a00 */
[----:B------:R-:W-:-:S02]  /*4260*/  IMAD R30, R25, UR8, RZ ;  /* 0x00000008191e7c24 */ /* 0x000fc4000f8e02ff */
[----:B------:R-:W-:Y:S02]  /*4270*/  IMAD.IADD R29, R29, 0x1, R101 ;  /* 0x000000011d1d7824 */ /* 0x000fe400078e0265 */
[C-C-:B------:R-:W-:Y:S01]  /*4280*/  IMAD R31, R41.reuse, UR9, R30.reuse ;  /* 0x00000009291f7c24 */ /* 0x140fe2000f8e021e */
[----:B------:R-:W-:Y:S01]  /*4290*/  PRMT R30, RZ, 0x7610, R30 ;  /* 0x00007610ff1e7816 */ /* 0x000fe2000000001e */
[----:B------:R-:W-:-:S03]  /*42a0*/  IMAD.WIDE.U32 R26, R41, UR8, R28 ;  /* 0x00000008291a7c25 */ /* 0x000fc6000f8e001c */
[----:B------:R-:W-:-:S04]  /*42b0*/  IADD3 R26, P0, R26, UR10, RZ ;  /* 0x0000000a1a1a7c10 */ /* 0x000fc8000ff1e0ff */
[----:B------:R-:W-:Y:S01]  /*42c0*/  IADD3.X R27, R27, UR11, R31, P0, !PT ;  /* 0x0000000b1b1b7c10 */ /* 0x000fe200087fe41f */
[----:B------:R-:W-:Y:S08]  /*42d0*/  @P1 BRA `(.L_x_34) ;  /* 0x0000000000041947 */ /* 0x000ff00003800000 */
[----:B------:R0:W5:Y:S02]  /*42e0*/  LDG.E.U8 R30, desc[UR28][R26.64] ;  /* 0x0000001c1a1e7981 */ /* 0x000164000c1e1100 */
.L_x_34:
[----:B------:R-:W-:Y:S05]  /*42f0*/  BSYNC B1 ;  /* 0x0000000000017941 */ /* 0x000fea0003800000 */
.L_x_33:
[----:B-----5:R-:W-:Y:S01]  /*4300*/  LOP3.LUT R30, R30, 0xff, RZ, 0xc0, !PT ;  /* 0x000000ff1e1e7812 */ /* 0x020fe200078ec0ff */
[----:B------:R-:W-:Y:S01]  /*4310*/  BSSY B1, `(.L_x_35) ;  /* 0x000000b000017945 */ /* 0x000fe20003800000 */
[----:B------:R-:W-:Y:S02]  /*4320*/  ISETP.LT.OR P0, PT, R33, 0x2, !P3 ;  /* 0x000000022100780c */ /* 0x000fe40005f01670 */
[----:B------:R-:W-:-:S05]  /*4330*/  F2FP.F16.E4M3.UNPACK_B R30, R30 ;  /* 0x0000001eff1e723e */ /* 0x000fca00020006ff */
[----:B------:R-:W-:-:S05]  /*4340*/  HADD2.F32 R31, -RZ, R30.H0_H0 ;  /* 0x2000001eff1f7230 */ /* 0x000fca0000004100 */
[----:B------:R-:W-:-:S04]  /*4350*/  FMUL R30, R31, R6 ;  /* 0x000000061f1e7220 */ /* 0x000fc80000400000 */
[----:B--2---:R-:W-:-:S05]  /*4360*/  FFMA R30, R111, R5, R30 ;  /* 0x000000056f1e7223 */ /* 0x004fca000000001e */
[----:B------:R-:W-:Y:S02]  /*4370*/  F2FP.SATFINITE.E4M3.F32.PACK_AB_MERGE_C R31, RZ, R30, RZ ;  /* 0x0000001eff1f723e */ /* 0x000fe400048070ff */
[----:B------:R-:W-:-:S03]  /*4380*/  PRMT R30, RZ, 0x7610, R30 ;  /* 0x00007610ff1e7816 */ /* 0x000fc6000000001e */
[----:B------:R1:W-:Y:S01]  /*4390*/  @!P1 STG.E.U8 desc[UR28][R14.64], R31 ;  /* 0x0000001f0e009986 */ /* 0x0003e2000c10111c */
[----:B------:R-:W-:Y:S05]  /*43a0*/  @P0 BRA `(.L_x_36) ;  /* 0x0000000000040947 */ /* 0x000fea0003800000 */
[----:B------:R2:W5:Y:S02]  /*43b0*/  LDG.E.U8 R30, desc[UR28][R26.64+0x1] ;  /* 0x0000011c1a1e7981 */ /* 0x000564000c1e1100 */
.L_x_36:
[----:B------:R-:W-:Y:S05]  /*43c0*/  BSYNC B1 ;  /* 0x0000000000017941 */ /* 0x000fea0003800000 */
.L_x_35:
[----:B-----5:R-:W-:Y:S01]  /*43d0*/  LOP3.LUT R30, R30, 0xff, RZ, 0xc0, !PT ;  /* 0x000000ff1e1e7812 */ /* 0x020fe200078ec0ff */
[----:B------:R-:W-:Y:S01]  /*43e0*/  BSSY B1, `(.L_x_37) ;  /* 0x0000013000017945 */ /* 0x000fe20003800000 */
[----:B------:R-:W-:Y:S02]  /*43f0*/  IADD3 R37, P1, R41, 0x8, RZ ;  /* 0x0000000829257810 */ /* 0x000fe40007f3e0ff */
[----:B------:R-:W-:Y:S02]  /*4400*/  F2FP.F16.E4M3.UNPACK_B R30, R30 ;  /* 0x0000001eff1e723e */ /* 0x000fe400020006ff */
[----:B------:R-:W-:-:S03]  /*4410*/  ISETP.GE.AND P2, PT, R38, 0x9, PT ;  /* 0x000000092600780c */ /* 0x000fc60003f46270 */
[----:B-1----:R-:W-:Y:S01]  /*4420*/  HADD2.F32 R31, -RZ, R30.H0_H0 ;  /* 0x2000001eff1f7230 */ /* 0x002fe20000004100 */
[----:B------:R-:W-:Y:S01]  /*4430*/  ISETP.LT.OR P5, PT, R33, 0x1, !P2 ;  /* 0x000000012100780c */ /* 0x000fe200057a1670 */
[----:B------:R-:W-:-:S03]  /*4440*/  IMAD.X R30, RZ, RZ, R25, P1 ;  /* 0x000000ffff1e7224 */ /* 0x000fc600008e0619 */
[----:B------:R-:W-:Y:S01]  /*4450*/  FMUL R35, R31, R6 ;  /* 0x000000061f237220 */ /* 0x000fe20000400000 */
[----:B------:R-:W-:Y:S02]  /*4460*/  IMAD R34, R30, UR8, RZ ;  /* 0x000000081e227c24 */ /* 0x000fe4000f8e02ff */
[----:B------:R-:W-:-:S04]  /*4470*/  IMAD.WIDE.U32 R30, R37, UR8, R28 ;  /* 0x00000008251e7c25 */ /* 0x000fc8000f8e001c */
[----:B------:R-:W-:Y:S01]  /*4480*/  FFMA R35, R110, R5, R35 ;  /* 0x000000056e237223 */ /* 0x000fe20000000023 */
[----:B------:R-:W-:Y:S01]  /*4490*/  IMAD R37, R37, UR9, R34 ;  /* 0x0000000925257c24 */ /* 0x000fe2000f8e0222 */
[----:B------:R-:W-:-:S03]  /*44a0*/  IADD3 R30, P1, R30, UR10, RZ ;  /* 0x0000000a1e1e7c10 */ /* 0x000fc6000ff3e0ff */
[----:B------:R-:W-:Y:S02]  /*44b0*/  F2FP.SATFINITE.E4M3.F32.PACK_AB_MERGE_C R35, RZ, R35, RZ ;  /* 0x00000023ff23723e */ /* 0x000fe400048070ff */
[----:B------:R-:W-:Y:S02]  /*44c0*/  IADD3.X R31, R31, UR11, R37, P1, !PT ;  /* 0x0000000b1f1f7c10 */ /* 0x000fe40008ffe425 */
[----:B------:R-:W-:Y:S01]  /*44d0*/  PRMT R34, RZ, 0x7610, R34 ;  /* 0x00007610ff227816 */ /* 0x000fe20000000022 */
[----:B------:R1:W-:Y:S01]  /*44e0*/  @!P0 STG.E.U8 desc[UR28][R14.64+0x1], R35 ;  /* 0x000001230e008986 */ /* 0x0003e2000c10111c */
[----:B------:R-:W-:Y:S05]  /*44f0*/  @P5 BRA `(.L_x_38) ;  /* 0x0000000000045947 */ /* 0x000fea0003800000 */
[----:B------:R3:W5:Y:S02]  /*4500*/  LDG.E.U8 R34, desc[UR28][R30.64] ;  /* 0x0000001c1e227981 */ /* 0x000764000c1e1100 */
.L_x_38:
[----:B------:R-:W-:Y:S05]  /*4510*/  BSYNC B1 ;  /* 0x0000000000017941 */ /* 0x000fea0003800000 */
.L_x_37:
[----:B-----5:R-:W-:Y:S01]  /*4520*/  LOP3.LUT R34, R34, 0xff, RZ, 0xc0, !PT ;  /* 0x000000ff22227812 */ /* 0x020fe200078ec0ff */
[----:B------:R-:W-:Y:S01]  /*4530*/  BSSY B1, `(.L_x_39) ;  /* 0x000000b000017945 */ /* 0x000fe20003800000 */
[----:B------:R-:W-:Y:S02]  /*4540*/  ISETP.LT.OR P0, PT, R33, 0x2, !P2 ;  /* 0x000000022100780c */ /* 0x000fe40005701670 */
[----:B------:R-:W-:-:S05]  /*4550*/  F2FP.F16.E4M3.UNPACK_B R34, R34 ;  /* 0x00000022ff22723e */ /* 0x000fca00020006ff */
[----:B-1----:R-:W-:-:S05]  /*4560*/  HADD2.F32 R35, -RZ, R34.H0_H0 ;  /* 0x20000022ff237230 */ /* 0x002fca0000004100 */
[----:B------:R-:W-:-:S04]  /*4570*/  FMUL R34, R35, R6 ;  /* 0x0000000623227220 */ /* 0x000fc80000400000 */
[----:B------:R-:W-:-:S05]  /*4580*/  FFMA R34, R109, R5, R34 ;  /* 0x000000056d227223 */ /* 0x000fca0000000022 */
[----:B------:R-:W-:Y:S02]  /*4590*/  F2FP.SATFINITE.E4M3.F32.PACK_AB_MERGE_C R35, RZ, R34, RZ ;  /* 0x00000022ff23723e */ /* 0x000fe400048070ff */
[----:B------:R-:W-:-:S03]  /*45a0*/  PRMT R34, RZ, 0x7610, R34 ;  /* 0x00007610ff227816 */ /* 0x000fc60000000022 */
[----:B------:R1:W-:Y:S01]  /*45b0*/  @!P5 STG.E.U8 desc[UR28][R12.64], R35 ;  /* 0x000000230c00d986 */ /* 0x0003e2000c10111c */
[----:B------:R-:W-:Y:S05]  /*45c0*/  @P0 BRA `(.L_x_40) ;  /* 0x0000000000040947 */ /* 0x000fea0003800000 */
[----:B------:R4:W5:Y:S02]  /*45d0*/  LDG.E.U8 R34, desc[UR28][R30.64+0x1] ;  /* 0x0000011c1e227981 */ /* 0x000964000c1e1100 */
.L_x_40:
[----:B------:R-:W-:Y:S05]  /*45e0*/  BSYNC B1 ;  /* 0x0000000000017941 */ /* 0x000fea0003800000 */
.L_x_39:
[----:B-----5:R-:W-:Y:S01]  /*45f0*/  LOP3.LUT R34, R34, 0xff, RZ, 0xc0, !PT ;  /* 0x000000ff22227812 */ /* 0x020fe200078ec0ff */
[----:B------:R-:W-:Y:S01]  /*4600*/  BSSY B1, `(.L_x_41) ;  /* 0x000000b000017945 */ /* 0x000fe20003800000 */
[----:B------:R-:W-:Y:S02]  /*4610*/  ISETP.LT.OR P1, PT, R33, 0x9, !P3 ;  /* 0x000000092100780c */ /* 0x000fe40005f21670 */
[----:B------:R-:W-:-:S05]  /*4620*/  F2FP.F16.E4M3.UNPACK_B R34, R34 ;  /* 0x00000022ff22723e */ /* 0x000fca00020006ff */
[----:B-1----:R-:W-:Y:S01]  /*4630*/  HADD2.F32 R35, -RZ, R34.H0_H0 ;  /* 0x20000022ff237230 */ /* 0x002fe20000004100 */
[----:B------:R-:W-:-:S04]  /*4640*/  PRMT R34, RZ, 0x7610, R34 ;  /* 0x00007610ff227816 */ /* 0x000fc80000000022 */
[----:B------:R-:W-:-:S04]  /*4650*/  FMUL R35, R35, R6 ;  /* 0x0000000623237220 */ /* 0x000fc80000400000 */
[----:B------:R-:W-:-:S05]  /*4660*/  FFMA R35, R108, R5, R35 ;  /* 0x000000056c237223 */ /* 0x000fca0000000023 */
[----:B------:R-:W-:-:S05]  /*4670*/  F2FP.SATFINITE.E4M3.F32.PACK_AB_MERGE_C R35, RZ, R35, RZ ;  /* 0x00000023ff23723e */ /* 0x000fca00048070ff */
[----:B------:R1:W-:Y:S01]  /*4680*/  @!P0 STG.E.U8 desc[UR28][R12.64+0x1], R35 ;  /* 0x000001230c008986 */ /* 0x0003e2000c10111c */
[----:B------:R-:W-:Y:S05]  /*4690*/  @P1 BRA `(.L_x_42) ;  /* 0x0000000000041947 */ /* 0x000fea0003800000 */
[----:B------:R0:W5:Y:S02]  /*46a0*/  LDG.E.U8 R34, desc[UR28][R26.64+0x8] ;  /* 0x0000081c1a227981 */ /* 0x000164000c1e1100 */
.L_x_42:
[----:B------:R-:W-:Y:S05]  /*46b0*/  BSYNC B1 ;  /* 0x0000000000017941 */ /* 0x000fea0003800000 */
.L_x_41:
        /* <DEDUP_REMOVED lines=12> */
.L_x_44:
[----:B------:R-:W-:Y:S05]  /*4780*/  BSYNC B1 ;  /* 0x0000000000017941 */ /* 0x000fea0003800000 */
.L_x_43:
        /* <DEDUP_REMOVED lines=12> */
.L_x_46:
[----:B------:R-:W-:Y:S05]  /*4850*/  BSYNC B1 ;  /* 0x0000000000017941 */ /* 0x000fea0003800000 */
.L_x_45:
        /* <DEDUP_REMOVED lines=12> */
.L_x_48:
[----:B------:R-:W-:Y:S05]  /*4920*/  BSYNC B1 ;  /* 0x0000000000017941 */ /* 0x000fea0003800000 */
.L_x_47:
[----:B-----5:R-:W-:Y:S01]  /*4930*/  LOP3.LUT R34, R34, 0xff, RZ, 0xc0, !PT ;  /* 0x000000ff22227812 */ /* 0x020fe200078ec0ff */
[----:B------:R-:W-:Y:S01]  /*4940*/  BSSY B1, `(.L_x_49) ;  /* 0x0000013000017945 */ /* 0x000fe20003800000 */
[----:B------:R-:W-:Y:S02]  /*4950*/  IADD3 R39, P0, R41, 0x80, RZ ;  /* 0x0000008029277810 */ /* 0x000fe40007f1e0ff */
[----:B------:R-:W-:Y:S02]  /*4960*/  F2FP.F16.E4M3.UNPACK_B R34, R34 ;  /* 0x00000022ff22723e */ /* 0x000fe400020006ff */
[----:B------:R-:W-:-:S03]  /*4970*/  ISETP.GE.AND P1, PT, R38, 0x81, PT ;  /* 0x000000812600780c */ /* 0x000fc60003f26270 */
[----:B-1----:R-:W-:Y:S02]  /*4980*/  HADD2.F32 R35, -RZ, R34.H0_H0 ;  /* 0x20000022ff237230 */ /* 0x002fe40000004100 */
[----:B------:R-:W-:Y:S01]  /*4990*/  IMAD.X R34, RZ, RZ, R25, P0 ;  /* 0x000000ffff227224 */ /* 0x000fe200000e0619 */
[----:B------:R-:W-:Y:S02]  /*49a0*/  ISETP.LT.OR P0, PT, R33, 0x1, !P1 ;  /* 0x000000012100780c */ /* 0x000fe40004f01670 */
        /* <DEDUP_REMOVED lines=12> */
.L_x_50:
[----:B------:R-:W-:Y:S05]  /*4a70*/  BSYNC B1 ;  /* 0x0000000000017941 */ /* 0x000fea0003800000 */
.L_x_49:
        /* <DEDUP_REMOVED lines=12> */
.L_x_52:
[----:B------:R-:W-:Y:S05]  /*4b40*/  BSYNC B1 ;  /* 0x0000000000017941 */ /* 0x000fea0003800000 */
.L_x_51:
[----:B-----5:R-:W-:Y:S01]  /*4b50*/  LOP3.LUT R36, R36, 0xff, RZ, 0xc0, !PT ;  /* 0x000000ff24247812 */ /* 0x020fe200078ec0ff */
[----:B------:R-:W-:Y:S01]  /*4b60*/  BSSY B1, `(.L_x_53) ;  /* 0x0000013000017945 */ /* 0x000fe20003800000 */
[----:B------:R-:W-:Y:S02]  /*4b70*/  IADD3 R39, P0, R41, 0x88, RZ ;  /* 0x0000008829277810 */ /* 0x000fe40007f1e0ff */
[----:B------:R-:W-:-:S03]  /*4b80*/  F2FP.F16.E4M3.UNPACK_B R36, R36 ;  /* 0x00000024ff24723e */ /* 0x000fc600020006ff */
[----:B------:R-:W-:Y:S01]  /*4b90*/  IMAD.X R24, RZ, RZ, R25, P0 ;  /* 0x000000ffff187224 */ /* 0x000fe200000e0619 */
[----:B------:R-:W-:Y:S01]  /*4ba0*/  ISETP.GE.AND P0, PT, R38, 0x89, PT ;  /* 0x000000892600780c */ /* 0x000fe20003f06270 */
[----:B-1----:R-:W-:Y:S02]  /*4bb0*/  HADD2.F32 R37, -RZ, R36.H0_H0 ;  /* 0x20000024ff257230 */ /* 0x002fe40000004100 */
[----:B------:R-:W-:Y:S02]  /*4bc0*/  IMAD R24, R24, UR8, RZ ;  /* 0x0000000818187c24 */ /* 0x000fe4000f8e02ff */
[----:B------:R-:W-:-:S04]  /*4bd0*/  IMAD.WIDE.U32 R28, R39, UR8, R28 ;  /* 0x00000008271c7c25 */ /* 0x000fc8000f8e001c */
[----:B------:R-:W-:Y:S01]  /*4be0*/  FMUL R37, R37, R6 ;  /* 0x0000000625257220 */ /* 0x000fe20000400000 */
[----:B------:R-:W-:-:S03]  /*4bf0*/  IMAD R39, R39, UR9, R24 ;  /* 0x0000000927277c24 */ /* 0x000fc6000f8e0218 */
[----:B------:R-:W-:Y:S01]  /*4c00*/  FFMA R37, R102, R5, R37 ;  /* 0x0000000566257223 */ /* 0x000fe20000000025 */
[----:B------:R-:W-:Y:S02]  /*4c10*/  IADD3 R24, P6, R28, UR10, RZ ;  /* 0x0000000a1c187c10 */ /* 0x000fe4000ffde0ff */
[----:B------:R-:W-:Y:S02]  /*4c20*/  PRMT R28, RZ, 0x7610, R28 ;  /* 0x00007610ff1c7816 */ /* 0x000fe4000000001c */
[----:B------:R-:W-:Y:S02]  /*4c30*/  F2FP.SATFINITE.E4M3.F32.PACK_AB_MERGE_C R37, RZ, R37, RZ ;  /* 0x00000025ff25723e */ /* 0x000fe400048070ff */
[----:B------:R-:W-:-:S03]  /*4c40*/  IADD3.X R25, R29, UR11, R39, P6, !PT ;  /* 0x0000000b1d197c10 */ /* 0x000fc6000b7fe427 */
[----:B------:R1:W-:Y:S01]  /*4c50*/  @!P5 STG.E.U8 desc[UR28][R10.64+0x1], R37 ;  /* 0x000001250a00d986 */ /* 0x0003e2000c10111c */
[----:B------:R-:W-:-:S13]  /*4c60*/  ISETP.LT.OR P5, PT, R33, 0x1, !P0 ;  /* 0x000000012100780c */ /* 0x000fda00047a1670 */
[----:B-1----:R-:W-:Y:S05]  /*4c70*/  @P5 BRA `(.L_x_54) ;  /* 0x0000000000045947 */ /* 0x002fea0003800000 */
[----:B------:R1:W5:Y:S02]  /*4c80*/  LDG.E.U8 R28, desc[UR28][R24.64] ;  /* 0x0000001c181c7981 */ /* 0x000364000c1e1100 */
.L_x_54:
[----:B------:R-:W-:Y:S05]  /*4c90*/  BSYNC B1 ;  /* 0x0000000000017941 */ /* 0x000fea0003800000 */
.L_x_53:
[----:B-----5:R-:W-:Y:S01]  /*4ca0*/  LOP3.LUT R28, R28, 0xff, RZ, 0xc0, !PT ;  /* 0x000000ff1c1c7812 */ /* 0x020fe200078ec0ff */
[----:B------:R-:W-:Y:S01]  /*4cb0*/  BSSY B1, `(.L_x_55) ;  /* 0x000000b000017945 */ /* 0x000fe20003800000 */
[----:B------:R-:W-:Y:S02]  /*4cc0*/  ISETP.LT.OR P6, PT, R33, 0x2, !P0 ;  /* 0x000000022100780c */ /* 0x000fe400047c1670 */
[----:B------:R-:W-:-:S05]  /*4cd0*/  F2FP.F16.E4M3.UNPACK_B R28, R28 ;  /* 0x0000001cff1c723e */ /* 0x000fca00020006ff */
[----:B------:R-:W-:-:S05]  /*4ce0*/  HADD2.F32 R29, -RZ, R28.H0_H0 ;  /* 0x2000001cff1d7230 */ /* 0x000fca0000004100 */
[----:B------:R-:W-:-:S04]  /*4cf0*/  FMUL R28, R29, R6 ;  /* 0x000000061d1c7220 */ /* 0x000fc80000400000 */
[----:B------:R-:W-:-:S05]  /*4d00*/  FFMA R28, R99, R5, R28 ;  /* 0x00000005631c7223 */ /* 0x000fca000000001c */
[----:B------:R-:W-:Y:S02]  /*4d10*/  F2FP.SATFINITE.E4M3.F32.PACK_AB_MERGE_C R29, RZ, R28, RZ ;  /* 0x0000001cff1d723e */ /* 0x000fe400048070ff */
[----:B------:R-:W-:-:S03]  /*4d20*/  PRMT R28, RZ, 0x7610, R28 ;  /* 0x00007610ff1c7816 */ /* 0x000fc6000000001c */
[----:B------:R0:W-:Y:S01]  /*4d30*/  @!P5 STG.E.U8 desc[UR28][R8.64], R29 ;  /* 0x0000001d0800d986 */ /* 0x0001e2000c10111c */
[----:B------:R-:W-:Y:S05]  /*4d40*/  @P6 BRA `(.L_x_56) ;  /* 0x0000000000046947 */ /* 0x000fea0003800000 */
[----:B------:R0:W5:Y:S02]  /*4d50*/  LDG.E.U8 R28, desc[UR28][R24.64+0x1] ;  /* 0x0000011c181c7981 */ /* 0x000164000c1e1100 */
.L_x_56:
[----:B------:R-:W-:Y:S05]  /*4d60*/  BSYNC B1 ;  /* 0x0000000000017941 */ /* 0x000fea0003800000 */
.L_x_55:
[----:B-----5:R-:W-:Y:S01]  /*4d70*/  LOP3.LUT R28, R28, 0xff, RZ, 0xc0, !PT ;  /* 0x000000ff1c1c7812 */ /* 0x020fe200078ec0ff */
[----:B------:R-:W-:Y:S01]  /*4d80*/  BSSY B1, `(.L_x_57) ;  /* 0x000000b000017945 */ /* 0x000fe20003800000 */
[----:B------:R-:W-:Y:S02]  /*4d90*/  ISETP.LT.OR P5, PT, R33, 0x9, !P1 ;  /* 0x000000092100780c */ /* 0x000fe40004fa1670 */
[----:B------:R-:W-:-:S05]  /*4da0*/  F2FP.F16.E4M3.UNPACK_B R28, R28 ;  /* 0x0000001cff1c723e */ /* 0x000fca00020006ff */
[----:B0-----:R-:W-:Y:S01]  /*4db0*/  HADD2.F32 R29, -RZ, R28.H0_H0 ;  /* 0x2000001cff1d7230 */ /* 0x001fe20000004100 */
[----:B------:R-:W-:-:S04]  /*4dc0*/  PRMT R28, RZ, 0x7610, R28 ;  /* 0x00007610ff1c7816 */ /* 0x000fc8000000001c */
[----:B------:R-:W-:-:S04]  /*4dd0*/  FMUL R29, R29, R6 ;  /* 0x000000061d1d7220 */ /* 0x000fc80000400000 */
[----:B------:R-:W-:-:S05]  /*4de0*/  FFMA R29, R100, R5, R29 ;  /* 0x00000005641d7223 */ /* 0x000fca000000001d */
[----:B------:R-:W-:-:S05]  /*4df0*/  F2FP.SATFINITE.E4M3.F32.PACK_AB_MERGE_C R29, RZ, R29, RZ ;  /* 0x0000001dff1d723e */ /* 0x000fca00048070ff */
[----:B------:R0:W-:Y:S01]  /*4e00*/  @!P6 STG.E.U8 desc[UR28][R8.64+0x1], R29 ;  /* 0x0000011d0800e986 */ /* 0x0001e2000c10111c */
[----:B------:R-:W-:Y:S05]  /*4e10*/  @P5 BRA `(.L_x_58) ;  /* 0x0000000000045947 */ /* 0x000fea0003800000 */
[----:B------:R0:W5:Y:S02]  /*4e20*/  LDG.E.U8 R28, desc[UR28][R34.64+0x8] ;  /* 0x0000081c221c7981 */ /* 0x000164000c1e1100 */
.L_x_58:
[----:B------:R-:W-:Y:S05]  /*4e30*/  BSYNC B1 ;  /* 0x0000000000017941 */ /* 0x000fea0003800000 */
.L_x_57:
[----:B-----5:R-:W-:Y:S01]  /*4e40*/  LOP3.LUT R28, R28, 0xff, RZ, 0xc0, !PT ;  /* 0x000000ff1c1c7812 */ /* 0x020fe200078ec0ff */
[----:B------:R-:W-:Y:S01]  /*4e50*/  BSSY B1, `(.L_x_59) ;  /* 0x000000b000017945 */ /* 0x000fe20003800000 */
[----:B------:R-:W-:Y:S02]  /*4e60*/  ISETP.LT.OR P6, PT, R33, 0xa, !P1 ;  /* 0x0000000a2100780c */ /* 0x000fe40004fc1670 */
[----:B------:R-:W-:-:S05]  /*4e70*/  F2FP.F16.E4M3.UNPACK_B R28, R28 ;  /* 0x0000001cff1c723e */ /* 0x000fca00020006ff */
[----:B0-----:R-:W-:-:S05]  /*4e80*/  HADD2.F32 R29, -RZ, R28.H0_H0 ;  /* 0x2000001cff1d7230 */ /* 0x001fca0000004100 */
[----:B------:R-:W-:-:S04]  /*4e90*/  FMUL R28, R29, R6 ;  /* 0x000000061d1c7220 */ /* 0x000fc80000400000 */
[----:B------:R-:W-:-:S05]  /*4ea0*/  FFMA R28, R97, R5, R28 ;  /* 0x00000005611c7223 */ /* 0x000fca000000001c */
[----:B------:R-:W-:Y:S02]  /*4eb0*/  F2FP.SATFINITE.E4M3.F32.PACK_AB_MERGE_C R29, RZ, R28, RZ ;  /* 0x0000001cff1d723e */ /* 0x000fe400048070ff */
[----:B------:R-:W-:-:S03]  /*4ec0*/  PRMT R28, RZ, 0x7610, R28 ;  /* 0x00007610ff1c7816 */ /* 0x000fc6000000001c */
[----:B------:R0:W-:Y:S01]  /*4ed0*/  @!P5 STG.E.U8 desc[UR28][R10.64+0x8], R29 ;  /* 0x0000081d0a00d986 */ /* 0x0001e2000c10111c */
[----:B------:R-:W-:Y:S05]  /*4ee0*/  @P6 BRA `(.L_x_60) ;  /* 0x0000000000046947 */ /* 0x000fea0003800000 */
[----:B------:R0:W5:Y:S02]  /*4ef0*/  LDG.E.U8 R28, desc[UR28][R34.64+0x9] ;  /* 0x0000091c221c7981 */ /* 0x000164000c1e1100 */
.L_x_60:
[----:B------:R-:W-:Y:S05]  /*4f00*/  BSYNC B1 ;  /* 0x0000000000017941 */ /* 0x000fea0003800000 */
.L_x_59:
        /* <DEDUP_REMOVED lines=12> */
.L_x_62:
[----:B------:R-:W-:Y:S05]  /*4fd0*/  BSYNC B1 ;  /* 0x0000000000017941 */ /* 0x000fea0003800000 */
.L_x_61:
        /* <DEDUP_REMOVED lines=12> */
.L_x_64:
[----:B------:R-:W-:Y:S05]  /*50a0*/  BSYNC B1 ;  /* 0x0000000000017941 */ /* 0x000fea0003800000 */
.L_x_63:
        /* <DEDUP_REMOVED lines=12> */
.L_x_66:
[----:B------:R-:W-:Y:S05]  /*5170*/  BSYNC B1 ;  /* 0x0000000000017941 */ /* 0x000fea0003800000 */
.L_x_65:
        /* <DEDUP_REMOVED lines=12> */
.L_x_68:
[----:B------:R-:W-:Y:S05]  /*5240*/  BSYNC B1 ;  /* 0x0000000000017941 */ /* 0x000fea0003800000 */
.L_x_67:
        /* <DEDUP_REMOVED lines=12> */
.L_x_70:
[----:B------:R-:W-:Y:S05]  /*5310*/  BSYNC B1 ;  /* 0x0000000000017941 */ /* 0x000fea0003800000 */
.L_x_69:
        /* <DEDUP_REMOVED lines=12> */
.L_x_72:
[----:B------:R-:W-:Y:S05]  /*53e0*/  BSYNC B1 ;  /* 0x0000000000017941 */ /* 0x000fea0003800000 */
.L_x_71:
        /* <DEDUP_REMOVED lines=12> */
.L_x_74:
[----:B------:R-:W-:Y:S05]  /*54b0*/  BSYNC B1 ;  /* 0x0000000000017941 */ /* 0x000fea0003800000 */
.L_x_73:
        /* <DEDUP_REMOVED lines=12> */
.L_x_76:
[----:B------:R-:W-:Y:S05]  /*5580*/  BSYNC B1 ;  /* 0x0000000000017941 */ /* 0x000fea0003800000 */
.L_x_75:
        /* <DEDUP_REMOVED lines=12> */
.L_x_78:
[----:B------:R-:W-:Y:S05]  /*5650*/  BSYNC B1 ;  /* 0x0000000000017941 */ /* 0x000fea0003800000 */
.L_x_77:
        /* <DEDUP_REMOVED lines=12> */
.L_x_80:
[----:B------:R-:W-:Y:S05]  /*5720*/  BSYNC B1 ;  /* 0x0000000000017941 */ /* 0x000fea0003800000 */
.L_x_79:
        /* <DEDUP_REMOVED lines=12> */
.L_x_82:
[----:B------:R-:W-:Y:S05]  /*57f0*/  BSYNC B1 ;  /* 0x0000000000017941 */ /* 0x000fea0003800000 */
.L_x_81:
        /* <DEDUP_REMOVED lines=12> */
.L_x_84:
[----:B------:R-:W-:Y:S05]  /*58c0*/  BSYNC B1 ;  /* 0x0000000000017941 */ /* 0x000fea0003800000 */
.L_x_83:
        /* <DEDUP_REMOVED lines=12> */
.L_x_86:
[----:B------:R-:W-:Y:S05]  /*5990*/  BSYNC B1 ;  /* 0x0000000000017941 */ /* 0x000fea0003800000 */
.L_x_85:
        /* <DEDUP_REMOVED lines=12> */
.L_x_88:
[----:B------:R-:W-:Y:S05]  /*5a60*/  BSYNC B1 ;  /* 0x0000000000017941 */ /* 0x000fea0003800000 */
.L_x_87:
        /* <DEDUP_REMOVED lines=12> */
.L_x_90:
[----:B------:R-:W-:Y:S05]  /*5b30*/  BSYNC B1 ;  /* 0x0000000000017941 */ /* 0x000fea0003800000 */
.L_x_89:
        /* <DEDUP_REMOVED lines=12> */
.L_x_92:
[----:B------:R-:W-:Y:S05]  /*5c00*/  BSYNC B1 ;  /* 0x0000000000017941 */ /* 0x000fea0003800000 */
.L_x_91:
        /* <DEDUP_REMOVED lines=12> */
.L_x_94:
[----:B------:R-:W-:Y:S05]  /*5cd0*/  BSYNC B1 ;  /* 0x0000000000017941 */ /* 0x000fea0003800000 */
.L_x_93:
        /* <DEDUP_REMOVED lines=12> */
.L_x_96:
[----:B------:R-:W-:Y:S05]  /*5da0*/  BSYNC B1 ;  /* 0x0000000000017941 */ /* 0x000fea0003800000 */
.L_x_95:
        /* <DEDUP_REMOVED lines=12> */
.L_x_98:
[----:B------:R-:W-:Y:S05]  /*5e70*/  BSYNC B1 ;  /* 0x0000000000017941 */ /* 0x000fea0003800000 */
.L_x_97:
        /* <DEDUP_REMOVED lines=12> */
.L_x_100:
[----:B------:R-:W-:Y:S05]  /*5f40*/  BSYNC B1 ;  /* 0x0000000000017941 */ /* 0x000fea0003800000 */
.L_x_99:
        /* <DEDUP_REMOVED lines=12> */
.L_x_102:
[----:B------:R-:W-:Y:S05]  /*6010*/  BSYNC B1 ;  /* 0x0000000000017941 */ /* 0x000fea0003800000 */
.L_x_101:
        /* <DEDUP_REMOVED lines=12> */
.L_x_104:
[----:B------:R-:W-:Y:S05]  /*60e0*/  BSYNC B1 ;  /* 0x0000000000017941 */ /* 0x000fea0003800000 */
.L_x_103:
        /* <DEDUP_REMOVED lines=12> */
.L_x_106:
[----:B------:R-:W-:Y:S05]  /*61b0*/  BSYNC B1 ;  /* 0x0000000000017941 */ /* 0x000fea0003800000 */
.L_x_105:
        /* <DEDUP_REMOVED lines=12> */
.L_x_108:
[----:B------:R-:W-:Y:S05]  /*6280*/  BSYNC B1 ;  /* 0x0000000000017941 */ /* 0x000fea0003800000 */
.L_x_107:
[----:B-----5:R-:W-:Y:S01]  /*6290*/  LOP3.LUT R28, R28, 0xff, RZ, 0xc0, !PT ;  /* 0x000000ff1c1c7812 */ /* 0x020fe200078ec0ff */
[----:B------:R-:W-:Y:S01]  /*62a0*/  BSSY B1, `(.L_x_109) ;  /* 0x000000b000017945 */ /* 0x000fe20003800000 */
[----:B------:R-:W-:Y:S02]  /*62b0*/  ISETP.LT.OR P5, PT, R33, 0x29, !P2 ;  /* 0x000000292100780c */ /* 0x000fe400057a1670 */
[----:B------:R-:W-:Y:S02]  /*62c0*/  F2FP.F16.E4M3.UNPACK_B R28, R28 ;  /* 0x0000001cff1c723e */ /* 0x000fe400020006ff */
[----:B0-2---:R-:W-:-:S03]  /*62d0*/  PRMT R26, RZ, 0x7610, R26 ;  /* 0x00007610ff1a7816 */ /* 0x005fc6000000001a */
[----:B------:R-:W-:-:S05]  /*62e0*/  HADD2.F32 R27, -RZ, R28.H0_H0 ;  /* 0x2000001cff1b7230 */ /* 0x000fca0000004100 */
[----:B------:R-:W-:-:S04]  /*62f0*/  FMUL R27, R27, R6 ;  /* 0x000000061b1b7220 */ /* 0x000fc80000400000 */
[----:B------:R-:W-:-:S05]  /*6300*/  FFMA R27, R74, R5, R27 ;  /* 0x000000054a1b7223 */ /* 0x000fca000000001b */
[----:B------:R-:W-:-:S05]  /*6310*/  F2FP.SATFINITE.E4M3.F32.PACK_AB_MERGE_C R27, RZ, R27, RZ ;  /* 0x0000001bff1b723e */ /* 0x000fca00048070ff */
[----:B------:R0:W-:Y:S01]  /*6320*/  @!P3 STG.E.U8 desc[UR28][R14.64+0x29], R27 ;  /* 0x0000291b0e00b986 */ /* 0x0001e2000c10111c */
[----:B------:R-:W-:Y:S05]  /*6330*/  @P5 BRA `(.L_x_110) ;  /* 0x0000000000045947 */ /* 0x000fea0003800000 */
[----:B------:R2:W5:Y:S02]  /*6340*/  LDG.E.U8 R26, desc[UR28][R30.64+0x28] ;  /* 0x0000281c1e1a7981 */ /* 0x000564000c1e1100 */
.L_x_110:
[----:B------:R-:W-:Y:S05]  /*6350*/  BSYNC B1 ;  /* 0x0000000000017941 */ /* 0x000fea0003800000 */
.L_x_109:
        /* <DEDUP_REMOVED lines=12> */
.L_x_112:
[----:B------:R-:W-:Y:S05]  /*6420*/  BSYNC B1 ;  /* 0x0000000000017941 */ /* 0x000fea0003800000 */
.L_x_111:
        /* <DEDUP_REMOVED lines=12> */
.L_x_114:
[----:B------:R-:W-:Y:S05]  /*64f0*/  BSYNC B1 ;  /* 0x0000000000017941 */ /* 0x000fea0003800000 */
.L_x_113:
        /* <DEDUP_REMOVED lines=12> */
.L_x_116:
[----:B------:R-:W-:Y:S05]  /*65c0*/  BSYNC B1 ;  /* 0x0000000000017941 */ /* 0x000fea0003800000 */
.L_x_115:
        /* <DEDUP_REMOVED lines=12> */
.L_x_118:
[----:B------:R-:W-:Y:S05]  /*6690*/  BSYNC B1 ;  /* 0x0000000000017941 */ /* 0x000fea0003800000 */
.L_x_117:
        /* <DEDUP_REMOVED lines=12> */
.L_x_120:
[----:B------:R-:W-:Y:S05]  /*6760*/  BSYNC B1 ;  /* 0x0000000000017941 */ /* 0x000fea0003800000 */
.L_x_119:
        /* <DEDUP_REMOVED lines=12> */
.L_x_122:
[----:B------:R-:W-:Y:S05]  /*6830*/  BSYNC B1 ;  /* 0x0000000000017941 */ /* 0x000fea0003800000 */
.L_x_121:
        /* <DEDUP_REMOVED lines=12> */
.L_x_124:
[----:B------:R-:W-:Y:S05]  /*6900*/  BSYNC B1 ;  /* 0x0000000000017941 */ /* 0x000fea0003800000 */
.L_x_123:
        /* <DEDUP_REMOVED lines=12> */
.L_x_126:
[----:B------:R-:W-:Y:S05]  /*69d0*/  BSYNC B1 ;  /* 0x0000000000017941 */ /* 0x000fea0003800000 */
.L_x_125:
[----:B-----5:R-:W-:Y:S01]  /*69e0*/  LOP3.LUT R12, R12, 0xff, RZ, 0xc0, !PT ;  /* 0x000000ff0c0c7812 */ /* 0x020fe200078ec0ff */
[----:B------:R-:W-:Y:S01]  /*69f0*/  BSSY B1, `(.L_x_127) ;  /* 0x000000b000017945 */ /* 0x000fe20003800000 */
[----:B------:R-:W-:Y:S02]  /*6a00*/  ISETP.LT.OR P0, PT, R33, 0x2a, !P0 ;  /* 0x0000002a2100780c */ /* 0x000fe40004701670 */
[----:B------:R-:W-:-:S05]  /*6a10*/  F2FP.F16.E4M3.UNPACK_B R12, R12 ;  /* 0x0000000cff0c723e */ /* 0x000fca00020006ff */
[----:B0-----:R-:W-:-:S05]  /*6a20*/  HADD2.F32 R11, -RZ, R12.H0_H0 ;  /* 0x2000000cff0b7230 */ /* 0x001fca0000004100 */
[----:B------:R-:W-:-:S04]  /*6a30*/  FMUL R10, R11, R6 ;  /* 0x000000060b0a7220 */ /* 0x000fc80000400000 */
[----:B------:R-:W-:Y:S01]  /*6a40*/  FFMA R10, R7, R5, R10 ;  /* 0x00000005070a7223 */ /* 0x000fe2000000000a */
[----:B------:R-:W-:-:S04]  /*6a50*/  PRMT R7, RZ, 0x7610, R7 ;  /* 0x00007610ff077816 */ /* 0x000fc80000000007 */
[----:B------:R-:W-:-:S05]  /*6a60*/  F2FP.SATFINITE.E4M3.F32.PACK_AB_MERGE_C R11, RZ, R10, RZ ;  /* 0x0000000aff0b723e */ /* 0x000fca00048070ff */
[----:B------:R0:W-:Y:S01]  /*6a70*/  @!P2 STG.E.U8 desc[UR28][R8.64+0x28], R11 ;  /* 0x0000280b0800a986 */ /* 0x0001e2000c10111c */
[----:B------:R-:W-:Y:S05]  /*6a80*/  @P0 BRA `(.L_x_128) ;  /* 0x0000000000040947 */ /* 0x000fea0003800000 */
[----:B------:R0:W5:Y:S02]  /*6a90*/  LDG.E.U8 R7, desc[UR28][R24.64+0x29] ;  /* 0x0000291c18077981 */ /* 0x000164000c1e1100 */
.L_x_128:
[----:B------:R-:W-:Y:S05]  /*6aa0*/  BSYNC B1 ;  /* 0x0000000000017941 */ /* 0x000fea0003800000 */
.L_x_127:
[----:B------:R-:W-:Y:S05]  /*6ab0*/  @P0 BRA `(.L_x_129) ;  /* 0x0000000c00300947 */ /* 0x000fea0003800000 */
[----:B-----5:R-:W-:-:S04]  /*6ac0*/  LOP3.LUT R7, R7, 0xff, RZ, 0xc0, !PT ;  /* 0x000000ff07077812 */ /* 0x020fc800078ec0ff */
[----:B------:R-:W-:-:S05]  /*6ad0*/  F2FP.F16.E4M3.UNPACK_B R7, R7 ;  /* 0x00000007ff07723e */ /* 0x000fca00020006ff */
[----:B------:R-:W-:-:S05]  /*6ae0*/  HADD2.F32 R7, -RZ, R7.H0_H0 ;  /* 0x20000007ff077230 */ /* 0x000fca0000004100 */
[----:B------:R-:W-:-:S04]  /*6af0*/  FMUL R7, R7, R6 ;  /* 0x0000000607077220 */ /* 0x000fc80000400000 */
[----:B------:R-:W-:-:S05]  /*6b00*/  FFMA R7, R16, R5, R7 ;  /* 0x0000000510077223 */ /* 0x000fca0000000007 */
[----:B------:R-:W-:-:S05]  /*6b10*/  F2FP.SATFINITE.E4M3.F32.PACK_AB_MERGE_C R7, RZ, R7, RZ ;  /* 0x00000007ff07723e */ /* 0x000fca00048070ff */
[----:B------:R0:W-:Y:S01]  /*6b20*/  STG.E.U8 desc[UR28][R8.64+0x29], R7 ;  /* 0x0000290708007986 */ /* 0x0001e2000c10111c */
[----:B------:R-:W-:Y:S05]  /*6b30*/  BRA `(.L_x_129) ;  /* 0x0000000c00107947 */ /* 0x000fea0003800000 */
.L_x_32:
[----:B------:R-:W-:Y:S01]  /*6b40*/  ISETP.GE.AND P3, PT, R38, 0x1, PT ;  /* 0x000000012600780c */ /* 0x000fe20003f66270 */
[-C--:B--2---:R-:W-:Y:S01]  /*6b50*/  FMUL R111, R111, R5.reuse ;  /* 0x000000056f6f7220 */ /* 0x084fe20000400000 */
[-C--:B------:R-:W-:Y:S01]  /*6b60*/  FMUL R110, R110, R5.reuse ;  /* 0x000000056e6e7220 */ /* 0x080fe20000400000 */
[----:B------:R-:W-:Y:S01]  /*6b70*/  ISETP.GE.AND P2, PT, R38, 0x9, PT ;  /* 0x000000092600780c */ /* 0x000fe20003f46270 */
[-C--:B------:R-:W-:Y:S01]  /*6b80*/  FMUL R109, R109, R5.reuse ;  /* 0x000000056d6d7220 */ /* 0x080fe20000400000 */
[C---:B------:R-:W-:Y:S01]  /*6b90*/  ISETP.LT.OR P0, PT, R33.reuse, 0x1, !P3 ;  /* 0x000000012100780c */ /* 0x040fe20005f01670 */
[-C--:B------:R-:W-:Y:S01]  /*6ba0*/  FMUL R108, R108, R5.reuse ;  /* 0x000000056c6c7220 */ /* 0x080fe20000400000 */
[----:B------:R-:W-:Y:S01]  /*6bb0*/  ISETP.LT.OR P6, PT, R33, 0x2, !P3 ;  /* 0x000000022100780c */ /* 0x000fe20005fc1670 */
[----:B------:R-:W-:Y:S01]  /*6bc0*/  FMUL R107, R107, R5 ;  /* 0x000000056b6b7220 */ /* 0x000fe20000400000 */
[----:B------:R-:W-:Y:S01]  /*6bd0*/  F2FP.SATFINITE.E4M3.F32.PACK_AB_MERGE_C R111, RZ, R111, RZ ;  /* 0x0000006fff6f723e */ /* 0x000fe200048070ff */
[-C--:B------:R-:W-:Y:S01]  /*6be0*/  FMUL R106, R106, R5.reuse ;  /* 0x000000056a6a7220 */ /* 0x080fe20000400000 */
[----:B------:R-:W-:Y:S01]  /*6bf0*/  F2FP.SATFINITE.E4M3.F32.PACK_AB_MERGE_C R25, RZ, R110, RZ ;  /* 0x0000006eff19723e */ /* 0x000fe200048070ff */
[-C--:B------:R-:W-:Y:S01]  /*6c00*/  FMUL R105, R105, R5.reuse ;  /* 0x0000000569697220 */ /* 0x080fe20000400000 */
[C---:B------:R-:W-:Y:S01]  /*6c10*/  ISETP.LT.OR P1, PT, R33.reuse, 0x2, !P2 ;  /* 0x000000022100780c */ /* 0x040fe20005721670 */
[-C--:B------:R-:W-:Y:S01]  /*6c20*/  FMUL R104, R104, R5.reuse ;  /* 0x0000000568687220 */ /* 0x080fe20000400000 */
[----:B------:R-:W-:Y:S01]  /*6c30*/  ISETP.LT.OR P5, PT, R33, 0x9, !P3 ;  /* 0x000000092100780c */ /* 0x000fe20005fa1670 */
[----:B------:R-:W-:Y:S01]  /*6c40*/  FMUL R103, R103, R5 ;  /* 0x0000000567677220 */ /* 0x000fe20000400000 */
[----:B------:R-:W-:Y:S01]  /*6c50*/  F2FP.SATFINITE.E4M3.F32.PACK_AB_MERGE_C R109, RZ, R109, RZ ;  /* 0x0000006dff6d723e */ /* 0x000fe200048070ff */
[----:B------:R-:W-:Y:S01]  /*6c60*/  @!P0 STG.E.U8 desc[UR28][R14.64], R111 ;  /* 0x0000006f0e008986 */ /* 0x000fe2000c10111c */
[C---:B------:R-:W-:Y:S01]  /*6c70*/  ISETP.LT.OR P0, PT, R33.reuse, 0x1, !P2 ;  /* 0x000000012100780c */ /* 0x040fe20005701670 */
[-C--:B------:R-:W-:Y:S01]  /*6c80*/  FMUL R102, R102, R5.reuse ;  /* 0x0000000566667220 */ /* 0x080fe20000400000 */
[----:B------:R-:W-:Y:S01]  /*6c90*/  F2FP.SATFINITE.E4M3.F32.PACK_AB_MERGE_C R27, RZ, R108, RZ ;  /* 0x0000006cff1b723e */ /* 0x000fe200048070ff */
[----:B------:R0:W-:Y:S01]  /*6ca0*/  @!P6 STG.E.U8 desc[UR28][R14.64+0x1], R25 ;  /* 0x000001190e00e986 */ /* 0x0001e2000c10111c */
[----:B------:R-:W-:Y:S01]  /*6cb0*/  ISETP.LT.OR P6, PT, R33, 0xa, !P3 ;  /* 0x0000000a2100780c */ /* 0x000fe20005fc1670 */
[----:B------:R-:W-:Y:S01]  /*6cc0*/  FMUL R99, R99, R5 ;  /* 0x0000000563637220 */ /* 0x000fe20000400000 */
[----:B------:R-:W-:Y:S01]  /*6cd0*/  F2FP.SATFINITE.E4M3.F32.PACK_AB_MERGE_C R107, RZ, R107, RZ ;  /* 0x0000006bff6b723e */ /* 0x000fe200048070ff */
[----:B------:R1:W-:Y:S01]  /*6ce0*/  @!P1 STG.E.U8 desc[UR28][R12.64+0x1], R27 ;  /* 0x0000011b0c009986 */ /* 0x0003e2000c10111c */
[----:B------:R-:W-:Y:S01]  /*6cf0*/  F2FP.SATFINITE.E4M3.F32.PACK_AB_MERGE_C R29, RZ, R106, RZ ;  /* 0x0000006aff1d723e */ /* 0x000fe200048070ff */
[-C--:B------:R-:W-:Y:S01]  /*6d00*/  FMUL R100, R100, R5.reuse ;  /* 0x0000000564647220 */ /* 0x080fe20000400000 */
[----:B------:R-:W-:Y:S01]  /*6d10*/  ISETP.GE.AND P1, PT, R38, 0x81, PT ;  /* 0x000000812600780c */ /* 0x000fe20003f26270 */
[----:B------:R-:W-:Y:S01]  /*6d20*/  FMUL R97, R97, R5 ;  /* 0x0000000561617220 */ /* 0x000fe20000400000 */
[----:B------:R-:W-:Y:S01]  /*6d30*/  F2FP.SATFINITE.E4M3.F32.PACK_AB_MERGE_C R105, RZ, R105, RZ ;  /* 0x00000069ff69723e */ /* 0x000fe200048070ff */
[----:B------:R-:W-:Y:S01]  /*6d40*/  @!P0 STG.E.U8 desc[UR28][R12.64], R109 ;  /* 0x0000006d0c008986 */ /* 0x000fe2000c10111c */
[C---:B------:R-:W-:Y:S01]  /*6d50*/  ISETP.LT.OR P0, PT, R33.reuse, 0x9, !P2 ;  /* 0x000000092100780c */ /* 0x040fe20005701670 */
[-C--:B------:R-:W-:Y:S01]  /*6d60*/  FMUL R98, R98, R5.reuse ;  /* 0x0000000562627220 */ /* 0x080fe20000400000 */
[----:B0-----:R-:W-:Y:S01]  /*6d70*/  F2FP.SATFINITE.E4M3.F32.PACK_AB_MERGE_C R25, RZ, R104, RZ ;  /* 0x00000068ff19723e */ /* 0x001fe200048070ff */
[----:B------:R-:W-:Y:S01]  /*6d80*/  @!P5 STG.E.U8 desc[UR28][R14.64+0x8], R107 ;  /* 0x0000086b0e00d986 */ /* 0x000fe2000c10111c */
[----:B------:R-:W-:Y:S01]  /*6d90*/  ISETP.LT.OR P5, PT, R33, 0xa, !P2 ;  /* 0x0000000a2100780c */ /* 0x000fe200057a1670 */
[----:B------:R-:W-:Y:S01]  /*6da0*/  FMUL R95, R95, R5 ;  /* 0x000000055f5f7220 */ /* 0x000fe20000400000 */
[----:B------:R-:W-:Y:S01]  /*6db0*/  F2FP.SATFINITE.E4M3.F32.PACK_AB_MERGE_C R103, RZ, R103, RZ ;  /* 0x00000067ff67723e */ /* 0x000fe200048070ff */
[----:B------:R-:W-:Y:S01]  /*6dc0*/  @!P6 STG.E.U8 desc[UR28][R14.64+0x9], R29 ;  /* 0x0000091d0e00e986 */ /* 0x000fe2000c10111c */
[----:B------:R-:W-:Y:S01]  /*6dd0*/  ISETP.LT.OR P6, PT, R33, 0x1, !P1 ;  /* 0x000000012100780c */ /* 0x000fe20004fc1670 */
[-C--:B------:R-:W-:Y:S01]  /*6de0*/  FMUL R96, R96, R5.reuse ;  /* 0x0000000560607220 */ /* 0x080fe20000400000 */
[----:B-1----:R-:W-:Y:S01]  /*6df0*/  F2FP.SATFINITE.E4M3.F32.PACK_AB_MERGE_C R27, RZ, R102, RZ ;  /* 0x00000066ff1b723e */ /* 0x002fe200048070ff */
[----:B------:R-:W-:Y:S01]  /*6e00*/  FMUL R93, R93, R5 ;  /* 0x000000055d5d7220 */ /* 0x000fe20000400000 */
[----:B------:R-:W-:Y:S01]  /*6e10*/  F2FP.SATFINITE.E4M3.F32.PACK_AB_MERGE_C R99, RZ, R99, RZ ;  /* 0x00000063ff63723e */ /* 0x000fe200048070ff */
[----:B------:R-:W-:Y:S01]  /*6e20*/  @!P0 STG.E.U8 desc[UR28][R12.64+0x8], R105 ;  /* 0x000008690c008986 */ /* 0x000fe2000c10111c */
[----:B------:R-:W-:Y:S01]  /*6e30*/  ISETP.GE.AND P0, PT, R38, 0x89, PT ;  /* 0x000000892600780c */ /* 0x000fe20003f06270 */
[----:B------:R-:W-:Y:S01]  /*6e40*/  FMUL R94, R94, R5 ;  /* 0x000000055e5e7220 */ /* 0x000fe20000400000 */
[----:B------:R-:W-:Y:S01]  /*6e50*/  F2FP.SATFINITE.E4M3.F32.PACK_AB_MERGE_C R97, RZ, R97, RZ ;  /* 0x00000061ff61723e */ /* 0x000fe200048070ff */
[----:B------:R0:W-:Y:S01]  /*6e60*/  @!P5 STG.E.U8 desc[UR28][R12.64+0x9], R25 ;  /* 0x000009190c00d986 */ /* 0x0001e2000c10111c */
[----:B------:R-:W-:Y:S01]  /*6e70*/  ISETP.LT.OR P5, PT, R33, 0x2, !P1 ;  /* 0x000000022100780c */ /* 0x000fe20004fa1670 */
[----:B------:R-:W-:Y:S01]  /*6e80*/  FMUL R91, R91, R5 ;  /* 0x000000055b5b7220 */ /* 0x000fe20000400000 */
[----:B------:R-:W-:Y:S01]  /*6e90*/  F2FP.SATFINITE.E4M3.F32.PACK_AB_MERGE_C R95, RZ, R95, RZ ;  /* 0x0000005fff5f723e */ /* 0x000fe200048070ff */
[----:B------:R-:W-:Y:S01]  /*6ea0*/  @!P6 STG.E.U8 desc[UR28][R10.64], R103 ;  /* 0x000000670a00e986 */ /* 0x000fe2000c10111c */
[----:B------:R-:W-:Y:S01]  /*6eb0*/  ISETP.LT.OR P6, PT, R33, 0x1, !P0 ;  /* 0x000000012100780c */ /* 0x000fe200047c1670 */
[----:B------:R-:W-:Y:S01]  /*6ec0*/  FMUL R92, R92, R5 ;  /* 0x000000055c5c7220 */ /* 0x000fe20000400000 */
[----:B------:R-:W-:Y:S01]  /*6ed0*/  F2FP.SATFINITE.E4M3.F32.PACK_AB_MERGE_C R93, RZ, R93, RZ ;  /* 0x0000005dff5d723e */ /* 0x000fe200048070ff */
[----:B------:R-:W-:Y:S01]  /*6ee0*/  FMUL R89, R89, R5 ;  /* 0x0000000559597220 */ /* 0x000fe20000400000 */
[----:B------:R-:W-:Y:S01]  /*6ef0*/  F2FP.SATFINITE.E4M3.F32.PACK_AB_MERGE_C R91, RZ, R91, RZ ;  /* 0x0000005bff5b723e */ /* 0x000fe200048070ff */
[-C--:B------:R-:W-:Y:S01]  /*6f00*/  FMUL R90, R90, R5.reuse ;  /* 0x000000055a5a7220 */ /* 0x080fe20000400000 */
[-C--:B------:R-:W-:Y:S01]  /*6f10*/  FMUL R87, R87, R5.reuse ;  /* 0x0000000557577220 */ /* 0x080fe20000400000 */
[----:B0-----:R-:W-:Y:S01]  /*6f20*/  F2FP.SATFINITE.E4M3.F32.PACK_AB_MERGE_C R25, RZ, R100, RZ ;  /* 0x00000064ff19723e */ /* 0x001fe200048070ff */
[-C--:B------:R-:W-:Y:S01]  /*6f30*/  FMUL R88, R88, R5.reuse ;  /* 0x0000000558587220 */ /* 0x080fe20000400000 */
        /* <DEDUP_REMOVED lines=50> */
[-C--:B------:R-:W-:Y:S01]  /*7260*/  FMUL R17, R17, R5.reuse ;  /* 0x0000000511117220 */ /* 0x080fe20000400000 */
[-C--:B------:R-:W-:Y:S01]  /*7270*/  FMUL R18, R18, R5.reuse ;  /* 0x0000000512127220 */ /* 0x080fe20000400000 */
[-C--:B------:R-:W-:Y:S01]  /*7280*/  FMUL R7, R7, R5.reuse ;  /* 0x0000000507077220 */ /* 0x080fe20000400000 */
[----:B------:R-:W-:Y:S01]  /*7290*/  FMUL R16, R16, R5 ;  /* 0x0000000510107220 */ /* 0x000fe20000400000 */
[----:B0-----:R-:W-:-:S02]  /*72a0*/  F2FP.SATFINITE.E4M3.F32.PACK_AB_MERGE_C R25, RZ, R92, RZ ;  /* 0x0000005cff19723e */ /* 0x001fc400048070ff */
[----:B------:R0:W-:Y:S01]  /*72b0*/  @!P5 STG.E.U8 desc[UR28][R14.64+0x11], R27 ;  /* 0x0000111b0e00d986 */ /* 0x0001e2000c10111c */
[C---:B------:R-:W-:Y:S02]  /*72c0*/  ISETP.LT.OR P5, PT, R33.reuse, 0x12, !P2 ;  /* 0x000000122100780c */ /* 0x040fe400057a1670 */
[----:B------:R-:W-:Y:S01]  /*72d0*/  F2FP.SATFINITE.E4M3.F32.PACK_AB_MERGE_C R19, RZ, R19, RZ ;  /* 0x00000013ff13723e */ /* 0x000fe200048070ff */
[----:B------:R-:W-:Y:S01]  /*72e0*/  @!P6 STG.E.U8 desc[UR28][R12.64+0x10], R91 ;  /* 0x0000105b0c00e986 */ /* 0x000fe2000c10111c */
[----:B------:R-:W-:Y:S02]  /*72f0*/  ISETP.LT.OR P6, PT, R33, 0x19, !P3 ;  /* 0x000000192100780c */ /* 0x000fe40005fc1670 */
[----:B------:R-:W-:Y:S02]  /*7300*/  F2FP.SATFINITE.E4M3.F32.PACK_AB_MERGE_C R17, RZ, R17, RZ ;  /* 0x00000011ff11723e */ /* 0x000fe400048070ff */
[----:B------:R-:W-:Y:S02]  /*7310*/  F2FP.SATFINITE.E4M3.F32.PACK_AB_MERGE_C R7, RZ, R7, RZ ;  /* 0x00000007ff07723e */ /* 0x000fe400048070ff */
[----:B0-----:R-:W-:-:S03]  /*7320*/  F2FP.SATFINITE.E4M3.F32.PACK_AB_MERGE_C R27, RZ, R90, RZ ;  /* 0x0000005aff1b723e */ /* 0x001fc600048070ff */
[----:B------:R0:W-:Y:S01]  /*7330*/  @!P5 STG.E.U8 desc[UR28][R12.64+0x11], R25 ;  /* 0x000011190c00d986 */ /* 0x0001e2000c10111c */
[----:B------:R-:W-:-:S03]  /*7340*/  ISETP.LT.OR P5, PT, R33, 0x1a, !P3 ;  /* 0x0000001a2100780c */ /* 0x000fc60005fa1670 */
[----:B------:R-:W-:Y:S01]  /*7350*/  @!P6 STG.E.U8 desc[UR28][R14.64+0x18], R89 ;  /* 0x000018590e00e986 */ /* 0x000fe2000c10111c */
[----:B------:R-:W-:Y:S02]  /*7360*/  ISETP.LT.OR P6, PT, R33, 0x19, !P2 ;  /* 0x000000192100780c */ /* 0x000fe400057c1670 */
[----:B0-----:R-:W-:-:S07]  /*7370*/  F2FP.SATFINITE.E4M3.F32.PACK_AB_MERGE_C R25, RZ, R88, RZ ;  /* 0x00000058ff19723e */ /* 0x001fce00048070ff */
        /* <DEDUP_REMOVED lines=33> */
[C---:B------:R-:W-:Y:S02]  /*7590*/  ISETP.LT.OR P6, PT, R33.reuse, 0x29, !P3 ;  /* 0x000000292100780c */ /* 0x040fe40005fc1670 */
[----:B------:R-:W-:Y:S02]  /*75a0*/  ISETP.LT.OR P3, PT, R33, 0x2a, !P3 ;  /* 0x0000002a2100780c */ /* 0x000fe40005f61670 */
[----:B0-----:R-:W-:-:S05]  /*75b0*/  F2FP.SATFINITE.E4M3.F32.PACK_AB_MERGE_C R27, RZ, R74, RZ ;  /* 0x0000004aff1b723e */ /* 0x001fca00048070ff */
[----:B------:R0:W-:Y:S01]  /*75c0*/  @!P5 STG.E.U8 desc[UR28][R12.64+0x21], R25 ;  /* 0x000021190c00d986 */ /* 0x0001e2000c10111c */
[C---:B------:R-:W-:Y:S02]  /*75d0*/  ISETP.LT.OR P5, PT, R33.reuse, 0x29, !P2 ;  /* 0x000000292100780c */ /* 0x040fe400057a1670 */
[C---:B------:R-:W-:Y:S01]  /*75e0*/  ISETP.LT.OR P2, PT, R33.reuse, 0x2a, !P2 ;  /* 0x0000002a2100780c */ /* 0x040fe20005741670 */
[----:B------:R-:W-:Y:S01]  /*75f0*/  @!P6 STG.E.U8 desc[UR28][R14.64+0x28], R73 ;  /* 0x000028490e00e986 */ /* 0x000fe2000c10111c */
[----:B------:R-:W-:-:S03]  /*7600*/  ISETP.LT.OR P6, PT, R33, 0x21, !P1 ;  /* 0x000000212100780c */ /* 0x000fc60004fc1670 */
[----:B------:R1:W-:Y:S01]  /*7610*/  @!P3 STG.E.U8 desc[UR28][R14.64+0x29], R27 ;  /* 0x0000291b0e00b986 */ /* 0x0003e2000c10111c */
[----:B------:R-:W-:Y:S02]  /*7620*/  ISETP.LT.OR P3, PT, R33, 0x22, !P1 ;  /* 0x000000222100780c */ /* 0x000fe40004f61670 */
[----:B0-----:R-:W-:-:S03]  /*7630*/  F2FP.SATFINITE.E4M3.F32.PACK_AB_MERGE_C R25, RZ, R72, RZ ;  /* 0x00000048ff19723e */ /* 0x001fc600048070ff */
[----:B------:R-:W-:Y:S01]  /*7640*/  @!P5 STG.E.U8 desc[UR28][R12.64+0x28], R23 ;  /* 0x000028170c00d986 */ /* 0x000fe2000c10111c */
[----:B------:R-:W-:-:S03]  /*7650*/  ISETP.LT.OR P5, PT, R33, 0x21, !P0 ;  /* 0x000000212100780c */ /* 0x000fc600047a1670 */
[----:B------:R0:W-:Y:S01]  /*7660*/  @!P2 STG.E.U8 desc[UR28][R12.64+0x29], R25 ;  /* 0x000029190c00a986 */ /* 0x0001e2000c10111c */
[C---:B------:R-:W-:Y:S02]  /*7670*/  ISETP.LT.OR P2, PT, R33.reuse, 0x29, !P1 ;  /* 0x000000292100780c */ /* 0x040fe40004f41670 */
[----:B-1----:R-:W-:Y:S01]  /*7680*/  F2FP.SATFINITE.E4M3.F32.PACK_AB_MERGE_C R15, RZ, R22, RZ ;  /* 0x00000016ff0f723e */ /* 0x002fe200048070ff */
[----:B------:R1:W-:Y:S01]  /*7690*/  @!P6 STG.E.U8 desc[UR28][R10.64+0x20], R21 ;  /* 0x000020150a00e986 */ /* 0x0003e2000c10111c */
[C---:B------:R-:W-:Y:S02]  /*76a0*/  ISETP.LT.OR P6, PT, R33.reuse, 0x22, !P0 ;  /* 0x000000222100780c */ /* 0x040fe400047c1670 */
[C---:B------:R-:W-:Y:S01]  /*76b0*/  ISETP.LT.OR P1, PT, R33.reuse, 0x2a, !P1 ;  /* 0x0000002a2100780c */ /* 0x040fe20004f21670 */
[----:B------:R2:W-:Y:S01]  /*76c0*/  @!P3 STG.E.U8 desc[UR28][R10.64+0x21], R15 ;  /* 0x0000210f0a00b986 */ /* 0x0005e2000c10111c */
[C---:B------:R-:W-:Y:S02]  /*76d0*/  ISETP.LT.OR P3, PT, R33.reuse, 0x29, !P0 ;  /* 0x000000292100780c */ /* 0x040fe40004761670 */
[----:B------:R-:W-:Y:S01]  /*76e0*/  ISETP.LT.OR P0, PT, R33, 0x2a, !P0 ;  /* 0x0000002a2100780c */ /* 0x000fe20004701670 */
[----:B------:R3:W-:Y:S01]  /*76f0*/  @!P5 STG.E.U8 desc[UR28][R8.64+0x20], R19 ;  /* 0x000020130800d986 */ /* 0x0007e2000c10111c */
[----:B0-----:R-:W-:-:S02]  /*7700*/  F2FP.SATFINITE.E4M3.F32.PACK_AB_MERGE_C R13, RZ, R20, RZ ;  /* 0x00000014ff0d723e */ /* 0x001fc400048070ff */
[----:B-1----:R-:W-:-:S03]  /*7710*/  F2FP.SATFINITE.E4M3.F32.PACK_AB_MERGE_C R21, RZ, R16, RZ ;  /* 0x00000010ff15723e */ /* 0x002fc600048070ff */
[----:B------:R3:W-:Y:S01]  /*7720*/  @!P6 STG.E.U8 desc[UR28][R8.64+0x21], R13 ;  /* 0x0000210d0800e986 */ /* 0x0007e2000c10111c */
[----:B--2---:R-:W-:-:S03]  /*7730*/  F2FP.SATFINITE.E4M3.F32.PACK_AB_MERGE_C R15, RZ, R18, RZ ;  /* 0x00000012ff0f723e */ /* 0x004fc600048070ff */
[----:B------:R3:W-:Y:S04]  /*7740*/  @!P2 STG.E.U8 desc[UR28][R10.64+0x28], R17 ;  /* 0x000028110a00a986 */ /* 0x0007e8000c10111c */
[----:B------:R3:W-:Y:S04]  /*7750*/  @!P1 STG.E.U8 desc[UR28][R10.64+0x29], R15 ;  /* 0x0000290f0a009986 */ /* 0x0007e8000c10111c */
[----:B------:R3:W-:Y:S04]  /*7760*/  @!P3 STG.E.U8 desc[UR28][R8.64+0x28], R7 ;  /* 0x000028070800b986 */ /* 0x0007e8000c10111c */
[----:B------:R3:W-:Y:S02]  /*7770*/  @!P0 STG.E.U8 desc[UR28][R8.64+0x29], R21 ;  /* 0x0000291508008986 */ /* 0x0007e4000c10111c */
.L_x_129:
[----:B------:R-:W-:Y:S05]  /*7780*/  BSYNC B0 ;  /* 0x0000000000007941 */ /* 0x000fea0003800000 */
.L_x_31:
[----:B------:R-:W-:Y:S01]  /*7790*/  ULDC UR8, c[0x0][0xc] ;  /* 0x0000030000087ab9 */ /* 0x000fe20000000800 */
[----:B------:R-:W-:Y:S01]  /*77a0*/  ULDC UR9, c[0x0][0x10] ;  /* 0x0000040000097ab9 */ /* 0x000fe20000000800 */
[----:B0--3-5:R-:W0:Y:S01]  /*77b0*/  LDC R7, c[0x0][0x14] ;  /* 0x00000500ff077b82 */ /* 0x029e220000000800 */
[----:B------:R-:W-:Y:S01]  /*77c0*/  UIMAD.WIDE.U32 UR8, UR8, UR9, URZ ;  /* 0x00000009080872a5 */ /* 0x000fe2000f8e003f */
[----:B------:R-:W-:Y:S02]  /*77d0*/  IMAD.MOV.U32 R11, RZ, RZ, -0x1 ;  /* 0xffffffffff0b7424 */ /* 0x000fe400078e00ff */
[----:B------:R-:W-:-:S03]  /*77e0*/  IMAD.MOV.U32 R101, RZ, RZ, -0x1 ;  /* 0xffffffffff657424 */ /* 0x000fc600078e00ff */
[----:B0-----:R-:W-:-:S04]  /*77f0*/  IMAD.WIDE.U32 R2, R7, UR8, R2 ;  /* 0x0000000807027c25 */ /* 0x001fc8000f8e0002 */
[----:B------:R-:W-:Y:S01]  /*7800*/  IMAD R7, R7, UR9, RZ ;  /* 0x0000000907077c24 */ /* 0x000fe2000f8e02ff */
[----:B------:R-:W-:Y:S02]  /*7810*/  ULDC.64 UR8, c[0x0][0x650] ;  /* 0x0001940000087ab9 */ /* 0x000fe40000000a00 */
[----:B------:R-:W-:Y:S01]  /*7820*/  ISETP.GE.U32.AND P0, PT, R2, UR8, PT ;  /* 0x0000000802007c0c */ /* 0x000fe2000bf06070 */
[--C-:B------:R-:W-:Y:S01]  /*7830*/  IMAD.IADD R3, R3, 0x1, R7.reuse ;  /* 0x0000000103037824 */ /* 0x100fe200078e0207 */
[----:B------:R-:W-:-:S04]  /*7840*/  PRMT R7, RZ, 0x7610, R7 ;  /* 0x00007610ff077816 */ /* 0x000fc80000000007 */
[----:B------:R-:W-:-:S13]  /*7850*/  ISETP.GE.U32.AND.EX P0, PT, R3, UR9, PT, P0 ;  /* 0x0000000903007c0c */ /* 0x000fda000bf06100 */
[----:B------:R-:W-:Y:S05]  /*7860*/  @P0 BRA `(.L_x_130) ;  /* 0x0000000400600947 */ /* 0x000fea0003800000 */
[----:B------:R-:W0:Y:S01]  /*7870*/  S2R R20, SR_CTAID.X ;  /* 0x0000000000147919 */ /* 0x000e220000002500 */
[----:B------:R-:W3:Y:S01]  /*7880*/  LDC.64 R14, c[0x0][0x628] ;  /* 0x00018a00ff0e7b82 */ /* 0x000ee20000000a00 */
[----:B------:R-:W-:Y:S01]  /*7890*/  ULDC UR6, c[0x0][0x150] ;  /* 0x0000540000067ab9 */ /* 0x000fe20000000800 */
[----:B------:R-:W-:Y:S01]  /*78a0*/  IMAD.MOV.U32 R12, RZ, RZ, R2 ;  /* 0x000000ffff0c7224 */ /* 0x000fe200078e0002 */
[----:B------:R-:W0:Y:S01]  /*78b0*/  S2R R22, SR_CTAID.Y ;  /* 0x0000000000167919 */ /* 0x000e220000002600 */
[----:B------:R-:W-:-:S04]  /*78c0*/  IMAD.MOV.U32 R13, RZ, RZ, R3 ;  /* 0x000000ffff0d7224 */ /* 0x000fc800078e0003 */
[----:B------:R-:W1:Y:S08]  /*78d0*/  LDC R23, c[0x0][0x144] ;  /* 0x00005100ff177b82 */ /* 0x000e700000000800 */
[----:B------:R-:W1:Y:S08]  /*78e0*/  LDC R16, c[0x0][0x630] ;  /* 0x00018c00ff107b82 */ /* 0x000e700000000800 */
[----:B------:R-:W1:Y:S01]  /*78f0*/  LDC.64 R18, c[0x0][0x620] ;  /* 0x00018800ff127b82 */ /* 0x000e620000000a00 */
[----:B---3--:R-:W-:-:S04]  /*7900*/  ISETP.NE.U32.AND P0, PT, R14, RZ, PT ;  /* 0x000000ff0e00720c */ /* 0x008fc80003f05070 */
[----:B------:R-:W-:Y:S02]  /*7910*/  ISETP.NE.AND.EX P0, PT, R15, RZ, PT, P0 ;  /* 0x000000ff0f00720c */ /* 0x000fe40003f05300 */
[----:B0-----:R-:W-:-:S05]  /*7920*/  I2FP.F32.U32 R7, R20 ;  /* 0x0000001400077245 */ /* 0x001fca0000201000 */
[----:B------:R-:W-:-:S04]  /*7930*/  FMUL R7, R7, UR6 ;  /* 0x0000000607077c20 */ /* 0x000fc80008400000 */
[----:B------:R0:W3:Y:S02]  /*7940*/  F2I.U32.TRUNC.NTZ R21, R7 ;  /* 0x0000000700157305 */ /* 0x0000e4000020f000 */
[----:B------:R-:W-:Y:S05]  /*7950*/  @!P0 BRA `(.L_x_131) ;  /* 0x0000000000288947 */ /* 0x000fea0003800000 */
[----:B0-----:R-:W0:Y:S02]  /*7960*/  LDC R7, c[0x0][0x634] ;  /* 0x00018d00ff077b82 */ /* 0x001e240000000800 */
        /* <DEDUP_REMOVED lines=9> */
.L_x_131:
[-CC-:B-1----:R-:W-:Y:S01]  /*7a00*/  SHF.R.U64 R101, R12, R16.reuse, R13.reuse ;  /* 0x000000100c657219 */ /* 0x182fe2000000120d */
[----:B------:R-:W1:Y:S01]  /*7a10*/  LDC.64 R28, c[0x0][0x640] ;  /* 0x00019000ff1c7b82 */ /* 0x000e620000000a00 */
[----:B0-----:R-:W-:Y:S01]  /*7a20*/  SHF.R.U32.HI R7, RZ, R16, R13 ;  /* 0x00000010ff077219 */ /* 0x001fe2000001160d */
[----:B---3--:R-:W-:Y:S01]  /*7a30*/  IMAD.MOV R21, RZ, RZ, -R21 ;  /* 0x000000ffff157224 */ /* 0x008fe200078e0a15 */
[----:B------:R-:W-:Y:S01]  /*7a40*/  IADD3 R11, P0, RZ, -R101, RZ ;  /* 0x80000065ff0b7210 */ /* 0x000fe20007f1e0ff */
[----:B------:R-:W-:Y:S02]  /*7a50*/  ULDC UR6, c[0x0][0x154] ;  /* 0x0000550000067ab9 */ /* 0x000fe40000000800 */
[----:B------:R-:W-:Y:S02]  /*7a60*/  IMAD R21, R23, R21, R20 ;  /* 0x0000001517157224 */ /* 0x000fe400078e0214 */
[----:B------:R-:W0:Y:S01]  /*7a70*/  LDC R12, c[0x0][0x618] ;  /* 0x00018600ff0c7b82 */ /* 0x000e220000000800 */
[----:B------:R-:W-:-:S02]  /*7a80*/  IMAD.X R7, RZ, RZ, ~R7, P0 ;  /* 0x000000ffff077224 */ /* 0x000fc400000e0e07 */
[----:B------:R-:W-:-:S04]  /*7a90*/  IMAD.WIDE.U32 R8, R11, R18, R2 ;  /* 0x000000120b087225 */ /* 0x000fc800078e0002 */
[----:B------:R-:W-:Y:S01]  /*7aa0*/  IMAD R10, R7, R18, RZ ;  /* 0x00000012070a7224 */ /* 0x000fe200078e02ff */
[----:B------:R-:W3:Y:S03]  /*7ab0*/  LDC R24, c[0x0][0x608] ;  /* 0x00018200ff187b82 */ /* 0x000ee60000000800 */
[----:B------:R-:W-:Y:S02]  /*7ac0*/  IMAD R7, R11, R19, R10 ;  /* 0x000000130b077224 */ /* 0x000fe400078e020a */
[----:B------:R-:W-:Y:S02]  /*7ad0*/  IMAD.MOV.U32 R11, RZ, RZ, 0x1 ;  /* 0x00000001ff0b7424 */ /* 0x000fe400078e00ff */
[----:B------:R-:W-:Y:S01]  /*7ae0*/  IMAD.IADD R7, R9, 0x1, R7 ;  /* 0x0000000109077824 */ /* 0x000fe200078e0207 */
[----:B------:R-:W5:Y:S01]  /*7af0*/  LDC R26, c[0x0][0x658] ;  /* 0x00019600ff1a7b82 */ /* 0x000f620000000800 */
[----:B------:R-:W-:-:S02]  /*7b00*/  I2FP.F32.U32 R9, R22 ;  /* 0x0000001600097245 */ /* 0x000fc40000201000 */
[----:B-1----:R-:W-:-:S03]  /*7b10*/  ISETP.NE.U32.AND P0, PT, R28, RZ, PT ;  /* 0x000000ff1c00720c */ /* 0x002fc60003f05070 */
[----:B------:R-:W-:Y:S01]  /*7b20*/  FMUL R10, R9, UR6 ;  /* 0x00000006090a7c20 */ /* 0x000fe20008400000 */
[----:B------:R-:W-:Y:S01]  /*7b30*/  ISETP.NE.AND.EX P0, PT, R29, RZ, PT, P0 ;  /* 0x000000ff1d00720c */ /* 0x000fe20003f05300 */
[----:B------:R-:W1:Y:S01]  /*7b40*/  LDC R19, c[0x0][0x148] ;  /* 0x00005200ff137b82 */ /* 0x000e620000000800 */
[-CC-:B0-----:R-:W-:Y:S01]  /*7b50*/  SHF.R.U64 R16, R8, R12.reuse, R7.reuse ;  /* 0x0000000c08107219 */ /* 0x181fe20000001207 */
[----:B------:R0:W0:Y:S01]  /*7b60*/  F2I.U32.TRUNC.NTZ R18, R10 ;  /* 0x0000000a00127305 */ /* 0x000022000020f000 */
[----:B------:R-:W-:Y:S01]  /*7b70*/  SHF.R.U32.HI R7, RZ, R12, R7 ;  /* 0x0000000cff077219 */ /* 0x000fe20000011607 */
[----:B------:R-:W-:-:S04]  /*7b80*/  IMAD.MOV.U32 R9, RZ, RZ, -0x1 ;  /* 0xffffffffff097424 */ /* 0x000fc800078e00ff */
[----:B------:R-:W0:Y:S01]  /*7b90*/  LDC R20, c[0x0][0x600] ;  /* 0x00018000ff147b82 */ /* 0x000e220000000800 */
[-CC-:B---3--:R-:W-:Y:S02]  /*7ba0*/  SHF.R.U64 R14, R16, R24.reuse, R7.reuse ;  /* 0x00000018100e7219 */ /* 0x188fe40000001207 */
[----:B------:R-:W-:-:S05]  /*7bb0*/  SHF.R.U32.HI R7, RZ, R24, R7 ;  /* 0x00000018ff077219 */ /* 0x000fca0000011607 */
[----:B------:R-:W3:Y:S01]  /*7bc0*/  LDC R25, c[0x0][0x648] ;  /* 0x00019200ff197b82 */ /* 0x000ee20000000800 */
[-C--:B-----5:R-:W-:Y:S02]  /*7bd0*/  SHF.L.U32 R8, R9, R26.reuse, RZ ;  /* 0x0000001a09087219 */ /* 0x0a0fe400000006ff */
[-CC-:B------:R-:W-:Y:S02]  /*7be0*/  SHF.R.U64 R17, R14, R26.reuse, R7.reuse ;  /* 0x0000001a0e117219 */ /* 0x180fe40000001207 */
[----:B------:R-:W-:Y:S02]  /*7bf0*/  SHF.R.U32.HI R9, RZ, R26, R7 ;  /* 0x0000001aff097219 */ /* 0x000fe40000011607 */
[----:B------:R-:W-:Y:S01]  /*7c00*/  LOP3.LUT R23, RZ, R8, RZ, 0x33, !PT ;  /* 0x00000008ff177212 */ /* 0x000fe200078e33ff */
[----:B------:R-:W0:Y:S01]  /*7c10*/  LDC R27, c[0x0][0x638] ;  /* 0x00018e00ff1b7b82 */ /* 0x000e220000000800 */
[----:B------:R-:W-:Y:S01]  /*7c20*/  SHF.L.U32 R26, R11, R26, RZ ;  /* 0x0000001a0b1a7219 */ /* 0x000fe200000006ff */
[----:B------:R-:W-:-:S06]  /*7c30*/  IMAD.MOV.U32 R8, RZ, RZ, R17 ;  /* 0x000000ffff087224 */ /* 0x000fcc00078e0011 */
[----:B--2-4-:R-:W2:Y:S01]  /*7c40*/  LDC R30, c[0x0][0x610] ;  /* 0x00018400ff1e7b82 */ /* 0x014ea20000000800 */
[----:B------:R-:W-:Y:S05]  /*7c50*/  @!P0 BRA `(.L_x_132) ;  /* 0x0000000000288947 */ /* 0x000fea0003800000 */
[----:B------:R-:W4:Y:S02]  /*7c60*/  LDC R8, c[0x0][0x64c] ;  /* 0x00019300ff087b82 */ /* 0x000f240000000800 */
[----:B----4-:R-:W-:-:S05]  /*7c70*/  IADD3 R7, P0, R17, R8, RZ ;  /* 0x0000000811077210 */ /* 0x010fca0007f1e0ff */
[----:B------:R-:W-:-:S04]  /*7c80*/  IMAD.X R15, RZ, RZ, R9, P0 ;  /* 0x000000ffff0f7224 */ /* 0x000fc800000e0609 */
[----:B------:R-:W-:-:S04]  /*7c90*/  IMAD.WIDE.U32 R8, R15, R28, RZ ;  /* 0x0000001c0f087225 */ /* 0x000fc800078e00ff */
[----:B0-----:R-:W-:-:S04]  /*7ca0*/  IMAD.WIDE.U32 R10, P0, R7, R29, R8 ;  /* 0x0000001d070a7225 */ /* 0x001fc80007800008 */
[----:B------:R-:W-:-:S04]  /*7cb0*/  IMAD.WIDE.U32 R8, R7, R28, RZ ;  /* 0x0000001c07087225 */ /* 0x000fc800078e00ff */
[----:B------:R-:W-:Y:S01]  /*7cc0*/  IMAD.X R13, RZ, RZ, RZ, P0 ;  /* 0x000000ffff0d7224 */ /* 0x000fe200000e06ff */
[----:B------:R-:W-:Y:S01]  /*7cd0*/  IADD3 RZ, P0, R9, R10, RZ ;  /* 0x0000000a09ff7210 */ /* 0x000fe20007f1e0ff */
[----:B------:R-:W-:-:S04]  /*7ce0*/  IMAD.MOV.U32 R12, RZ, RZ, R11 ;  /* 0x000000ffff0c7224 */ /* 0x000fc800078e000b */
[----:B------:R-:W-:-:S08]  /*7cf0*/  IMAD.WIDE.U32.X R8, R15, R29, R12, P0 ;  /* 0x0000001d0f087225 */ /* 0x000fd000000e040c */
.L_x_132:
[----:B---3--:R-:W-:Y:S01]  /*7d00*/  SHF.R.U64 R7, R8, R25, R9 ;  /* 0x0000001908077219 */ /* 0x008fe20000001209 */
[----:B0-----:R-:W-:Y:S01]  /*7d10*/  VIADD R9, R20, 0xffffffff ;  /* 0xffffffff14097836 */ /* 0x001fe20000000000 */
[----:B------:R-:W-:Y:S01]  /*7d20*/  LOP3.LUT R32, R14, R23, RZ, 0xc0, !PT ;  /* 0x000000170e207212 */ /* 0x000fe200078ec0ff */
[----:B------:R-:W-:Y:S02]  /*7d30*/  IMAD.MOV R18, RZ, RZ, -R18 ;  /* 0x000000ffff127224 */ /* 0x000fe400078e0a12 */
[----:B------:R-:W-:Y:S01]  /*7d40*/  IMAD.MOV R8, RZ, RZ, -R7 ;  /* 0x000000ffff087224 */ /* 0x000fe200078e0a07 */
[----:B------:R-:W-:Y:S01]  /*7d50*/  LOP3.LUT R16, R16, R9, RZ, 0xc0, !PT ;  /* 0x0000000910107212 */ /* 0x000fe200078ec0ff */
[----:B------:R-:W-:Y:S02]  /*7d60*/  IMAD R32, R26, R7, R32 ;  /* 0x000000071a207224 */ /* 0x000fe400078e0220 */
[----:B-1----:R-:W-:Y:S02]  /*7d70*/  @P4 IMAD R21, R19, R18, R22 ;  /* 0x0000001213154224 */ /* 0x002fe400078e0216 */
[----:B------:R-:W-:-:S02]  /*7d80*/  IMAD R7, R8, R27, R17 ;  /* 0x0000001b08077224 */ /* 0x000fc400078e0211 */
[----:B--2---:R-:W-:Y:S02]  /*7d90*/  IMAD R32, R32, R30, R21 ;  /* 0x0000001e20207224 */ /* 0x004fe400078e0215 */
[----:B------:R-:W-:Y:S02]  /*7da0*/  IMAD R9, R7, R20, R16 ;  /* 0x0000001407097224 */ /* 0x000fe400078e0210 */
[----:B------:R-:W-:-:S03]  /*7db0*/  IMAD.MOV.U32 R8, RZ, RZ, 0x1 ;  /* 0x00000001ff087424 */ /* 0x000fc600078e00ff */
[----:B------:R-:W-:Y:S02]  /*7dc0*/  SEL R11, R9, R32, !P4 ;  /* 0x00000020090b7207 */ /* 0x000fe40006000000 */
[----:B------:R-:W-:Y:S02]  /*7dd0*/  PRMT R7, R8, 0x7610, R7 ;  /* 0x0000761008077816 */ /* 0x000fe40000000007 */
[----:B------:R-:W-:-:S07]  /*7de0*/  SEL R32, R32, R9, !P4 ;  /* 0x0000000920207207 */ /* 0x000fce0006000000 */
.L_x_130:
[----:B------:R-:W-:Y:S01]  /*7df0*/  UIADD3 UR5, UR7, UR5, URZ ;  /* 0x0000000507057290 */ /* 0x000fe2000fffe03f */
[----:B------:R-:W-:Y:S01]  /*7e00*/  LOP3.LUT P0, RZ, R7, 0xff, RZ, 0xc0, !PT ;  /* 0x000000ff07ff7812 */ /* 0x000fe2000780c0ff */
[----:B------:R-:W-:Y:S02]  /*7e10*/  IMAD.MOV.U32 R10, RZ, RZ, R32 ;  /* 0x000000ffff0a7224 */ /* 0x000fe400078e0020 */
[----:B------:R-:W-:Y:S02]  /*7e20*/  USHF.R.U32.HI UR6, URZ, 0x1, UR5 ;  /* 0x000000013f067899 */ /* 0x000fe40008011605 */
[----:B------:R-:W-:Y:S02]  /*7e30*/  UISETP.GT.U32.AND UP1, UPT, UR5, 0x1, UPT ;  /* 0x000000010500788c */ /* 0x000fe4000bf24070 */
[----:B------:R-:W-:Y:S02]  /*7e40*/  ULOP3.LUT UR6, UR6, 0x1, URZ, 0xc0, !UPT ;  /* 0x0000000106067892 */ /* 0x000fe4000f8ec03f */
[----:B------:R-:W-:-:S02]  /*7e50*/  UISETP.LT.U32.AND UP1, UPT, UR7, 0x2, UP1 ;  /* 0x000000020700788c */ /* 0x000fc40008f21070 */
[----:B------:R-:W-:Y:S02]  /*7e60*/  UISETP.NE.U32.AND UP0, UPT, UR6, 0x1, UPT ;  /* 0x000000010600788c */ /* 0x000fe4000bf05070 */
[----:B------:R-:W-:Y:S02]  /*7e70*/  USEL UR8, URZ, 0x1, !UP1 ;  /* 0x000000013f087887 */ /* 0x000fe4000c800000 */
[----:B------:R-:W-:Y:S02]  /*7e80*/  UISETP.GT.U32.AND UP0, UPT, UR7, 0x1, !UP0 ;  /* 0x000000010700788c */ /* 0x000fe4000c704070 */
[----:B------:R-:W-:Y:S02]  /*7e90*/  ULOP3.LUT UR5, UR5, 0x1, URZ, 0xc0, !UPT ;  /* 0x0000000105057892 */ /* 0x000fe4000f8ec03f */
[----:B------:R-:W-:-:S04]  /*7ea0*/  USEL UR6, URZ, 0x1, !UP0 ;  /* 0x000000013f067887 */ /* 0x000fc8000c000000 */
[----:B------:R-:W-:Y:S01]  /*7eb0*/  ULOP3.LUT UR4, UR6, UR4, UR8, 0x96, !UPT ;  /* 0x0000000406047292 */ /* 0x000fe2000f8e9608 */
[----:B------:R-:W-:Y:S11]  /*7ec0*/  @P0 BRA `(.L_x_133) ;  /* 0xffffff9000000947 */ /* 0x000ff6000383ffff */
[----:B------:R-:W-:Y:S05]  /*7ed0*/  EXIT ;  /* 0x000000000000794d */ /* 0x000fea0003800000 */
.L_x_3:
[----:B0-----:R-:W-:Y:S01]  /*7ee0*/  ULDC.64 UR4, c[0x0][0x650] ;  /* 0x0001940000047ab9 */ /* 0x001fe20000000a00 */
        /* <DEDUP_REMOVED lines=25> */
.L_x_135:
[-CC-:B------:R-:W-:Y:S01]  /*8080*/  SHF.R.U64 R16, R14, R18.reuse, R15.reuse ;  /* 0x000000120e107219 */ /* 0x180fe2000000120f */
[----:B------:R-:W0:Y:S01]  /*8090*/  LDC R22, c[0x0][0x618] ;  /* 0x00018600ff167b82 */ /* 0x000e220000000800 */
[----:B------:R-:W-:Y:S01]  /*80a0*/  SHF.R.U32.HI R7, RZ, R18, R15 ;  /* 0x00000012ff077219 */ /* 0x000fe2000001160f */
[----:B------:R-:W-:Y:S01]  /*80b0*/  ULDC UR4, c[0x0][0x150] ;  /* 0x0000540000047ab9 */ /* 0x000fe20000000800 */
[----:B------:R-:W-:Y:S02]  /*80c0*/  IADD3 R9, P0, RZ, -R16, RZ ;  /* 0x80000010ff097210 */ /* 0x000fe40007f1e0ff */
[----:B------:R-:W-:-:S03]  /*80d0*/  I2FP.F32.U32 R10, R6 ;  /* 0x00000006000a7245 */ /* 0x000fc60000201000 */
[----:B------:R-:W1:Y:S01]  /*80e0*/  LDC.64 R24, c[0x0][0x640] ;  /* 0x00019000ff187b82 */ /* 0x000e620000000a00 */
[----:B------:R-:W-:Y:S02]  /*80f0*/  IMAD.X R7, RZ, RZ, ~R7, P0 ;  /* 0x000000ffff077224 */ /* 0x000fe400000e0e07 */
[----:B------:R-:W-:Y:S01]  /*8100*/  FMUL R13, R10, UR4 ;  /* 0x000000040a0d7c20 */ /* 0x000fe20008400000 */
[----:B------:R-:W-:Y:S01]  /*8110*/  IMAD.WIDE.U32 R10, R9, R20, R2 ;  /* 0x00000014090a7225 */ /* 0x000fe200078e0002 */
[----:B------:R-:W-:-:S03]  /*8120*/  ULDC UR4, c[0x0][0x154] ;  /* 0x0000550000047ab9 */ /* 0x000fc60000000800 */
[----:B------:R-:W-:Y:S01]  /*8130*/  IMAD R12, R7, R20, RZ ;  /* 0x00000014070c7224 */ /* 0x000fe200078e02ff */
[----:B------:R-:W2:Y:S01]  /*8140*/  LDC R15, c[0x0][0x144] ;  /* 0x00005100ff0f7b82 */ /* 0x000ea20000000800 */
[----:B------:R-:W3:Y:S02]  /*8150*/  F2I.U32.TRUNC.NTZ R13, R13 ;  /* 0x0000000d000d7305 */ /* 0x000ee4000020f000 */
[----:B------:R-:W-:Y:S02]  /*8160*/  IMAD R7, R9, R21, R12 ;  /* 0x0000001509077224 */ /* 0x000fe400078e020c */
[----:B------:R-:W-:Y:S02]  /*8170*/  IMAD.MOV.U32 R12, RZ, RZ, 0x1 ;  /* 0x00000001ff0c7424 */ /* 0x000fe400078e00ff */
[----:B------:R-:W-:Y:S01]  /*8180*/  IMAD.IADD R7, R11, 0x1, R7 ;  /* 0x000000010b077824 */ /* 0x000fe200078e0207 */
[----:B------:R-:W4:Y:S04]  /*8190*/  LDC R18, c[0x0][0x608] ;  /* 0x00018200ff127b82 */ /* 0x000f280000000800 */
[----:B0-----:R-:W-:-:S02]  /*81a0*/  SHF.R.U64 R14, R10, R22, R7 ;  /* 0x000000160a0e7219 */ /* 0x001fc40000001207 */
[----:B------:R-:W-:Y:S02]  /*81b0*/  I2FP.F32.U32 R10, R8 ;  /* 0x00000008000a7245 */ /* 0x000fe40000201000 */
[----:B------:R-:W0:Y:S01]  /*81c0*/  LDC R23, c[0x0][0x658] ;  /* 0x00019600ff177b82 */ /* 0x000e220000000800 */
[----:B-1----:R-:W-:Y:S01]  /*81d0*/  ISETP.NE.U32.AND P0, PT, R24, RZ, PT ;  /* 0x000000ff1800720c */ /* 0x002fe20003f05070 */
[----:B---3--:R-:W-:Y:S01]  /*81e0*/  IMAD.MOV R9, RZ, RZ, -R13 ;  /* 0x000000ffff097224 */ /* 0x008fe200078e0a0d */
[----:B------:R-:W-:Y:S01]  /*81f0*/  SHF.R.U32.HI R7, RZ, R22, R7 ;  /* 0x00000016ff077219 */ /* 0x000fe20000011607 */
[----:B------:R-:W-:Y:S01]  /*8200*/  FMUL R10, R10, UR4 ;  /* 0x000000040a0a7c20 */ /* 0x000fe20008400000 */
[----:B------:R-:W-:-:S03]  /*8210*/  ISETP.NE.AND.EX P0, PT, R25, RZ, PT, P0 ;  /* 0x000000ff1900720c */ /* 0x000fc60003f05300 */
[----:B------:R-:W1:Y:S01]  /*8220*/  LDC R21, c[0x0][0x148] ;  /* 0x00005200ff157b82 */ /* 0x000e620000000800 */
[----:B--2---:R-:W-:Y:S01]  /*8230*/  IMAD R22, R15, R9, R6 ;  /* 0x000000090f167224 */ /* 0x004fe200078e0206 */
[----:B------:R2:W3:Y:S06]  /*8240*/  F2I.U32.TRUNC.NTZ R19, R10 ;  /* 0x0000000a00137305 */ /* 0x0004ec000020f000 */
[----:B------:R-:W1:Y:S01]  /*8250*/  LDC R20, c[0x0][0x600] ;  /* 0x00018000ff147b82 */ /* 0x000e620000000800 */
[-CC-:B----4-:R-:W-:Y:S02]  /*8260*/  SHF.R.U64 R17, R14, R18.reuse, R7.reuse ;  /* 0x000000120e117219 */ /* 0x190fe40000001207 */
[----:B------:R-:W-:Y:S01]  /*8270*/  SHF.R.U32.HI R6, RZ, R18, R7 ;  /* 0x00000012ff067219 */ /* 0x000fe20000011607 */
[----:B------:R-:W-:-:S04]  /*8280*/  IMAD.MOV.U32 R18, RZ, RZ, -0x1 ;  /* 0xffffffffff127424 */ /* 0x000fc800078e00ff */
[----:B------:R-:W4:Y:S01]  /*8290*/  LDC R26, c[0x0][0x648] ;  /* 0x00019200ff1a7b82 */ /* 0x000f220000000800 */
[-C--:B0-----:R-:W-:Y:S02]  /*82a0*/  SHF.L.U32 R9, R18, R23.reuse, RZ ;  /* 0x0000001712097219 */ /* 0x081fe400000006ff */
[-CC-:B------:R-:W-:Y:S02]  /*82b0*/  SHF.R.U64 R18, R17, R23.reuse, R6.reuse ;  /* 0x0000001711127219 */ /* 0x180fe40000001206 */
[-C--:B------:R-:W-:Y:S02]  /*82c0*/  SHF.R.U32.HI R7, RZ, R23.reuse, R6 ;  /* 0x00000017ff077219 */ /* 0x080fe40000011606 */
[----:B------:R-:W-:Y:S01]  /*82d0*/  SHF.L.U32 R23, R12, R23, RZ ;  /* 0x000000170c177219 */ /* 0x000fe200000006ff */
[----:B------:R-:W0:Y:S01]  /*82e0*/  LDC R27, c[0x0][0x638] ;  /* 0x00018e00ff1b7b82 */ /* 0x000e220000000800 */
[----:B------:R-:W-:Y:S01]  /*82f0*/  LOP3.LUT R28, RZ, R9, RZ, 0x33, !PT ;  /* 0x00000009ff1c7212 */ /* 0x000fe200078e33ff */
[----:B------:R-:W-:-:S06]  /*8300*/  IMAD.MOV.U32 R6, RZ, RZ, R18 ;  /* 0x000000ffff067224 */ /* 0x000fcc00078e0012 */
[----:B------:R-:W0:Y:S01]  /*8310*/  LDC R29, c[0x0][0x610] ;  /* 0x00018400ff1d7b82 */ /* 0x000e220000000800 */
[----:B--23--:R-:W-:Y:S05]  /*8320*/  @!P0 BRA `(.L_x_136) ;  /* 0x0000000000288947 */ /* 0x00cfea0003800000 */
[----:B------:R-:W2:Y:S02]  /*8330*/  LDC R9, c[0x0][0x64c] ;  /* 0x00019300ff097b82 */ /* 0x000ea40000000800 */
[----:B--2---:R-:W-:-:S05]  /*8340*/  IADD3 R9, P0, R18, R9, RZ ;  /* 0x0000000912097210 */ /* 0x004fca0007f1e0ff */
        /* <DEDUP_REMOVED lines=8> */
.L_x_136:
[----:B----4-:R-:W-:Y:S01]  /*83d0*/  SHF.R.U64 R7, R6, R26, R7 ;  /* 0x0000001a06077219 */ /* 0x010fe20000001207 */
[----:B-1----:R-:W-:Y:S01]  /*83e0*/  VIADD R13, R20, 0xffffffff ;  /* 0xffffffff140d7836 */ /* 0x002fe20000000000 */
[----:B------:R-:W-:Y:S01]  /*83f0*/  LOP3.LUT R6, R17, R28, RZ, 0xc0, !PT ;  /* 0x0000001c11067212 */ /* 0x000fe200078ec0ff */
[----:B------:R-:W-:Y:S02]  /*8400*/  IMAD.MOV R19, RZ, RZ, -R19 ;  /* 0x000000ffff137224 */ /* 0x000fe400078e0a13 */
[----:B------:R-:W-:Y:S02]  /*8410*/  IMAD.MOV R9, RZ, RZ, -R7 ;  /* 0x000000ffff097224 */ /* 0x000fe400078e0a07 */
[----:B------:R-:W-:Y:S01]  /*8420*/  IMAD R11, R23, R7, R6 ;  /* 0x00000007170b7224 */ /* 0x000fe200078e0206 */
[----:B------:R-:W-:Y:S01]  /*8430*/  LOP3.LUT R7, R14, R13, RZ, 0xc0, !PT ;  /* 0x0000000d0e077212 */ /* 0x000fe200078ec0ff */
[----:B------:R-:W-:Y:S02]  /*8440*/  @P4 IMAD R22, R21, R19, R8 ;  /* 0x0000001315164224 */ /* 0x000fe400078e0208 */
[----:B0-----:R-:W-:-:S02]  /*8450*/  IMAD R6, R9, R27, R18 ;  /* 0x0000001b09067224 */ /* 0x001fc400078e0212 */
[----:B------:R-:W-:Y:S02]  /*8460*/  IMAD R11, R11, R29, R22 ;  /* 0x0000001d0b0b7224 */ /* 0x000fe400078e0216 */
[----:B------:R-:W-:Y:S02]  /*8470*/  IMAD R6, R6, R20, R7 ;  /* 0x0000001406067224 */ /* 0x000fe400078e0207 */
[----:B------:R-:W-:Y:S02]  /*8480*/  IMAD.MOV.U32 R9, RZ, RZ, 0x1 ;  /* 0x00000001ff097424 */ /* 0x000fe400078e00ff */
[----:B------:R-:W-:Y:S01]  /*8490*/  IMAD.MOV.U32 R10, RZ, RZ, R16 ;  /* 0x000000ffff0a7224 */ /* 0x000fe200078e0010 */
[----:B------:R-:W-:Y:S02]  /*84a0*/  SEL R15, R6, R11, !P4 ;  /* 0x0000000b060f7207 */ /* 0x000fe40006000000 */
[----:B------:R-:W-:-:S07]  /*84b0*/  SEL R11, R11, R6, !P4 ;  /* 0x000000060b0b7207 */ /* 0x000fce0006000000 */
.L_x_134:
[----:B------:R-:W-:-:S08]  /*84c0*/  NOP ;  /* 0x0000000000007918 */ /* 0x000fd00000000000 */
[----:B------:R-:W0:-:S00]  /*84d0*/  USETMAXREG.DEALLOC.CTAPOOL 0x28 ;  /* 0x00000028000079c8 */ /* 0x000e0000080e0500 */
[----:B0-----:R-:W-:-:S13]  /*84e0*/  ISETP.NE.AND P0, PT, R5, RZ, PT ;  /* 0x000000ff0500720c */ /* 0x001fda0003f05270 */
[----:B------:R-:W-:Y:S05]  /*84f0*/  @P0 EXIT ;  /* 0x000000000000094d */ /* 0x000fea0003800000 */
[----:B------:R-:W-:Y:S01]  /*8500*/  LOP3.LUT P0, RZ, R9, 0xff, RZ, 0xc0, !PT ;  /* 0x000000ff09ff7812 */ /* 0x000fe2000780c0ff */
[----:B------:R-:W-:Y:S02]  /*8510*/  IMAD.MOV.U32 R12, RZ, RZ, 0x1 ;  /* 0x00000001ff0c7424 */ /* 0x000fe400078e00ff */
[----:B------:R-:W-:-:S10]  /*8520*/  IMAD.MOV.U32 R5, RZ, RZ, RZ ;  /* 0x000000ffff057224 */ /* 0x000fd400078e00ff */
[----:B------:R-:W-:Y:S05]  /*8530*/  @!P0 BRA `(.L_x_137) ;  /* 0x0000000c00608947 */ /* 0x000fea0003800000 */
[----:B------:R-:W0:Y:S01]  /*8540*/  LDC R5, c[0x0][0x28c] ;  /* 0x0000a300ff057b82 */ /* 0x000e220000000800 */
[----:B------:R-:W-:Y:S01]  /*8550*/  ULDC UR5, c[0x0][0x658] ;  /* 0x0001960000057ab9 */ /* 0x000fe20000000800 */
[----:B------:R-:W-:Y:S01]  /*8560*/  UMOV UR7, 0xffffffff ;  /* 0xffffffff00077882 */ /* 0x000fe20000000000 */
[----:B------:R-:W-:Y:S01]  /*8570*/  ULDC UR6, c[0x0][0xc] ;  /* 0x0000030000067ab9 */ /* 0x000fe20000000800 */
[----:B------:R-:W-:Y:S01]  /*8580*/  USHF.L.U32 UR9, UR7, UR5, URZ ;  /* 0x0000000507097299 */ /* 0x000fe2000800063f */
[C---:B------:R-:W-:Y:S01]  /*8590*/  LOP3.LUT P3, RZ, R0.reuse, 0x7f, RZ, 0xc0, !PT ;  /* 0x0000007f00ff7812 */ /* 0x040fe2000786c0ff */
[----:B------:R-:W-:Y:S01]  /*85a0*/  UMOV UR8, 0x1 ;  /* 0x0000000100087882 */ /* 0x000fe20000000000 */
[----:B------:R-:W-:Y:S01]  /*85b0*/  ULDC UR7, c[0x0][0x10] ;  /* 0x0000040000077ab9 */ /* 0x000fe20000000800 */
[----:B------:R-:W-:Y:S01]  /*85c0*/  LOP3.LUT P0, RZ, R0, 0x1f, RZ, 0xc0, !PT ;  /* 0x0000001f00ff7812 */ /* 0x000fe2000780c0ff */
[----:B------:R-:W-:Y:S01]  /*85d0*/  UIMAD.WIDE.U32 UR6, UR6, UR7, URZ ;  /* 0x00000007060672a5 */ /* 0x000fe2000f8e003f */
[----:B------:R-:W-:Y:S01]  /*85e0*/  BSSY B0, `(.L_x_137) ;  /* 0x00000cd000007945 */ /* 0x000fe20003800000 */
[----:B------:R-:W-:Y:S01]  /*85f0*/  USHF.L.U32 UR5, UR8, UR5, URZ ;  /* 0x0000000508057299 */ /* 0x000fe2000800063f */
[----:B------:R-:W-:Y:S01]  /*8600*/  IMAD.MOV.U32 R14, RZ, RZ, 0x1 ;  /* 0x00000001ff0e7424 */ /* 0x000fe200078e00ff */
[----:B------:R-:W-:Y:S01]  /*8610*/  LOP3.LUT R17, R4, 0x2, RZ, 0xfc, !PT ;  /* 0x0000000204117812 */ /* 0x000fe200078efcff */
[----:B------:R-:W-:Y:S01]  /*8620*/  ULDC UR8, c[0x0][0x14] ;  /* 0x0000050000087ab9 */ /* 0x000fe20000000800 */
[----:B------:R-:W-:Y:S01]  /*8630*/  PLOP3.LUT P0, PT, P0, P3, PT, 0x8a, 0x0 ;  /* 0x000000000000781c */ /* 0x000fe20000707172 */
[----:B------:R-:W-:Y:S01]  /*8640*/  UIMAD.WIDE.U32 UR30, UR6, UR8, URZ ;  /* 0x00000008061e72a5 */ /* 0x000fe2000f8e003f */
[----:B------:R-:W-:Y:S01]  /*8650*/  IMAD.MOV.U32 R12, RZ, RZ, 0x1 ;  /* 0x00000001ff0c7424 */ /* 0x000fe200078e00ff */
[----:B------:R-:W-:Y:S01]  /*8660*/  UIMAD UR7, UR7, UR8, URZ ;  /* 0x00000008070772a4 */ /* 0x000fe2000f8e023f */
[----:B------:R-:W-:Y:S01]  /*8670*/  ULDC UR4, c[0x0][0x600] ;  /* 0x0001800000047ab9 */ /* 0x000fe20000000800 */
[----:B------:R-:W-:-:S02]  /*8680*/  ULOP3.LUT UR6, URZ, UR9, URZ, 0x33, !UPT ;  /* 0x000000093f067292 */ /* 0x000fc4000f8e333f */
[----:B------:R-:W-:Y:S01]  /*8690*/  UIADD3 UR4, UR4, -0x1, URZ ;  /* 0xffffffff04047890 */ /* 0x000fe2000fffe03f */
[----:B0-----:R-:W-:Y:S01]  /*86a0*/  VIADD R5, R5, 0xff ;  /* 0x000000ff05057836 */ /* 0x001fe20000000000 */
[----:B------:R-:W-:Y:S01]  /*86b0*/  UIADD3 UR7, UR31, UR7, URZ ;  /* 0x000000071f077290 */ /* 0x000fe2000fffe03f */
[----:B------:R-:W-:-:S03]  /*86c0*/  ULDC.64 UR38, c[0x0][0x198] ;  /* 0x0000660000267ab9 */ /* 0x000fc60000000a00 */
[----:B------:R-:W-:-:S04]  /*86d0*/  SHF.R.S32.HI R6, RZ, 0x1f, R5 ;  /* 0x0000001fff067819 */ /* 0x000fc80000011405 */
[----:B------:R-:W-:Y:S01]  /*86e0*/  LEA.HI R6, R6, R5, RZ, 0x8 ;  /* 0x0000000506067211 */ /* 0x000fe200078f40ff */
[----:B------:R-:W-:-:S03]  /*86f0*/  IMAD.MOV.U32 R5, RZ, RZ, RZ ;  /* 0x000000ffff057224 */ /* 0x000fc600078e00ff */
[----:B------:R-:W-:-:S05]  /*8700*/  SHF.R.S32.HI R16, RZ, 0x8, R6 ;  /* 0x00000008ff107819 */ /* 0x000fca0000011406 */
[----:B------:R-:W-:-:S07]  /*8710*/  VIADD R13, R16, 0x1 ;  /* 0x00000001100d7836 */ /* 0x000fce0000000000 */
.L_x_149:
[----:B------:R-:W-:-:S03]  /*8720*/  UMOV UR8, 0xffffffff ;  /* 0xffffffff00087882 */ /* 0x000fc60000000000 */
[----:B------:R-:W-:Y:S05]  /*8730*/  BRA.DIV UR8, `(.L_x_138) ;  /* 0x0000000e08887947 */ /* 0x000fea000b800000 */
[----:B------:R-:W-:-:S13]  /*8740*/  ELECT P1, URZ, PT ;  /* 0x00000000003f782f */ /* 0x000fda0003820000 */
.L_x_158:
[----:B------:R-:W0:Y:S01]  /*8750*/  LDC R0, c[0x0][0x28c] ;  /* 0x0000a300ff007b82 */ /* 0x000e220000000800 */
[----:B------:R-:W-:Y:S01]  /*8760*/  BSSY B1, `(.L_x_139) ;  /* 0x0000043000017945 */ /* 0x000fe20003800000 */
[----:B0-----:R-:W-:-:S13]  /*8770*/  ISETP.LT.OR P1, PT, R0, 0x1, !P1 ;  /* 0x000000010000780c */ /* 0x001fda0004f21670 */
[----:B------:R-:W-:Y:S05]  /*8780*/  @P1 BRA `(.L_x_140) ;  /* 0x0000000400001947 */ /* 0x000fea0003800000 */
[----:B------:R-:W-:Y:S02]  /*8790*/  IMAD.SHL.U32 R11, R11, 0x100, RZ ;  /* 0x000001000b0b7824 */ /* 0x000fe400078e00ff */
[----:B------:R-:W-:Y:S02]  /*87a0*/  IMAD R15, R15, 0x30, RZ ;  /* 0x000000300f0f7824 */ /* 0x000fe400078e02ff */
[----:B------:R-:W-:Y:S02]  /*87b0*/  IMAD.MOV.U32 R20, RZ, RZ, RZ ;  /* 0x000000ffff147224 */ /* 0x000fe400078e00ff */
[----:B------:R-:W-:Y:S02]  /*87c0*/  IMAD.MOV.U32 R0, RZ, RZ, R13 ;  /* 0x000000ffff007224 */ /* 0x000fe400078e000d */
[----:B------:R-:W-:Y:S02]  /*87d0*/  IMAD.MOV.U32 R6, RZ, RZ, R12 ;  /* 0x000000ffff067224 */ /* 0x000fe400078e000c */
[----:B------:R-:W-:-:S07]  /*87e0*/  IMAD.MOV.U32 R7, RZ, RZ, R5 ;  /* 0x000000ffff077224 */ /* 0x000fce00078e0005 */
.L_x_144:
[----:B------:R-:W0:Y:S01]  /*87f0*/  S2R R9, SR_CgaCtaId ;  /* 0x0000000000097919 */ /* 0x000e220000008800 */
[----:B------:R-:W-:-:S04]  /*8800*/  MOV R8, 0x400 ;  /* 0x0000040000087802 */ /* 0x000fc80000000f00 */
[----:B0-----:R-:W-:Y:S02]  /*8810*/  LEA R18, R9, R8, 0x18 ;  /* 0x0000000809127211 */ /* 0x001fe400078ec0ff */
[----:B------:R-:W-:Y:S01]  /*8820*/  SHF.L.U32 R8, R6, 0x1f, RZ ;  /* 0x0000001f06087819 */ /* 0x000fe200000006ff */
[----:B------:R-:W0:Y:S02]  /*8830*/  @!P3 LDC R9, c[0x0][0x500] ;  /* 0x00014000ff09bb82 */ /* 0x000e240000000800 */
[----:B------:R-:W-:-:S04]  /*8840*/  IMAD R19, R7, 0x8, R18 ;  /* 0x0000000807137824 */ /* 0x000fc800078e0212 */
[----:B------:R-:W1:Y:S02]  /*8850*/  SYNCS.PHASECHK.TRANS64.TRYWAIT P1, [R19+URZ+0x10], R8 ;  /* 0x00001008130075a7 */ /* 0x000e64000802017f */
[----:B-1----:R-:W-:Y:S05]  /*8860*/  @!P1 BRA `(.L_x_141) ;  /* 0x0000000c005c9947 */ /* 0x002fea0003800000 */
.L_x_159:
[----:B-1----:R-:W-:Y:S01]  /*8870*/  PRMT R8, R17, 0x9910, RZ ;  /* 0x0000991011087816 */ /* 0x002fe200000000ff */
[----:B0-----:R0:W-:Y:S03]  /*8880*/  @!P3 SYNCS.ARRIVE.TRANS64 RZ, [R19+URZ], R9 ;  /* 0x0000000913ffb9a7 */ /* 0x0011e6000800003f */
[----:B------:R-:W-:-:S13]  /*8890*/  ISETP.NE.AND P1, PT, R8, 0x2, PT ;  /* 0x000000020800780c */ /* 0x000fda0003f25270 */
[----:B0-----:R-:W-:Y:S05]  /*88a0*/  @P1 BRA `(.L_x_142) ;  /* 0x0000000000041947 */ /* 0x001fea0003800000 */
[----:B------:R-:W-:Y:S01]  /*88b0*/  BPT.TRAP 0x1 ;  /* 0x000000040000795c */ /* 0x000fe20000300000 */
.L_x_142:
[----:B------:R-:W-:Y:S05]  /*88c0*/  @P0 BRA `(.L_x_143) ;  /* 0x0000000000040947 */ /* 0x000fea0003800000 */
[----:B------:R-:W-:Y:S01]  /*88d0*/  BPT.TRAP 0x1 ;  /* 0x000000040000795c */ /* 0x000fe20000300000 */
.L_x_143:
[C-C-:B------:R-:W-:Y:S01]  /*88e0*/  IMAD R8, R7.reuse, 0x10000, R18.reuse ;  /* 0x0001000007087824 */ /* 0x140fe200078e0212 */
[----:B------:R-:W-:Y:S01]  /*88f0*/  R2UR UR34, R20 ;  /* 0x00000000142272ca */ /* 0x000fe200000e0000 */
[----:B------:R-:W-:Y:S01]  /*8900*/  IMAD R18, R7, 0x3000, R18 ;  /* 0x0000300007127824 */ /* 0x000fe200078e0212 */
[----:B------:R-:W-:Y:S01]  /*8910*/  R2UR UR33, R19 ;  /* 0x00000000132172ca */ /* 0x000fe200000e0000 */
[----:B------:R-:W-:Y:S01]  /*8920*/  VIADD R0, R0, 0xffffffff ;  /* 0xffffffff00007836 */ /* 0x000fe20000000000 */
[----:B------:R-:W-:Y:S01]  /*8930*/  R2UR UR24, R8 ;  /* 0x00000000081872ca */ /* 0x000fe200000e0000 */
[----:B------:R-:W-:Y:S01]  /*8940*/  UIADD3 UR14, UP0, UR38, 0xf0, URZ ;  /* 0x000000f0260e7890 */ /* 0x000fe2000ff1e03f */
[----:B------:R-:W-:Y:S01]  /*8950*/  R2UR UR8, R18 ;  /* 0x00000000120872ca */ /* 0x000fe200000e0000 */
[----:B------:R-:W-:Y:S01]  /*8960*/  UIADD3 UR40, UP1, UR38, 0x1f0, URZ ;  /* 0x000001f026287890 */ /* 0x000fe2000ff3e03f */
[----:B------:R-:W-:Y:S01]  /*8970*/  R2UR UR36, R10 ;  /* 0x000000000a2472ca */ /* 0x000fe200000e0000 */
[----:B------:R-:W-:Y:S01]  /*8980*/  UIADD3.X UR15, URZ, UR39, URZ, UP0, !UPT ;  /* 0x000000273f0f7290 */ /* 0x000fe200087fe43f */
[----:B------:R-:W-:Y:S01]  /*8990*/  R2UR UR35, R11 ;  /* 0x000000000b2372ca */ /* 0x000fe200000e0000 */
[----:B------:R-:W-:Y:S01]  /*89a0*/  UIADD3.X UR41, URZ, UR39, URZ, UP1, !UPT ;  /* 0x000000273f297290 */ /* 0x000fe20008ffe43f */
[----:B------:R-:W-:Y:S01]  /*89b0*/  R2UR UR19, R15 ;  /* 0x000000000f1372ca */ /* 0x000fe200000e0000 */
[----:B------:R-:W-:Y:S01]  /*89c0*/  UIADD3 UR26, UR34, 0x80, URZ ;  /* 0x00000080221a7890 */ /* 0x000fe2000fffe03f */
[----:B------:R-:W-:Y:S01]  /*89d0*/  ISETP.GT.AND P2, PT, R0, 0x1, PT ;  /* 0x000000010000780c */ /* 0x000fe20003f44270 */
[----:B------:R-:W-:Y:S01]  /*89e0*/  VIADD R7, R7, 0x1 ;  /* 0x0000000107077836 */ /* 0x000fe20000000000 */
[----:B------:R-:W-:Y:S01]  /*89f0*/  UMOV UR22, 0x0 ;  /* 0x0000000000167882 */ /* 0x000fe20000000000 */
[----:B------:R-:W-:Y:S01]  /*8a00*/  UIADD3 UR32, UR24, 0x100, URZ ;  /* 0x0000010018207890 */ /* 0x000fe2000fffe03f */
[----:B------:R-:W-:Y:S01]  /*8a10*/  VIADD R20, R20, 0x100 ;  /* 0x0000010014147836 */ /* 0x000fe20000000000 */
[----:B------:R-:W-:Y:S01]  /*8a20*/  UIADD3 UR24, UR24, 0x8100, URZ ;  /* 0x0000810018187890 */ /* 0x000fe2000fffe03f */
[----:B------:R-:W-:Y:S01]  /*8a30*/  ISETP.NE.AND P1, PT, R7, 0x2, PT ;  /* 0x000000020700780c */ /* 0x000fe20003f25270 */
[----:B------:R-:W-:-:S02]  /*8a40*/  UIADD3 UR16, UR8, 0x20100, URZ ;  /* 0x0002010008107890 */ /* 0x000fc4000fffe03f */
[----:B------:R-:W-:Y:S01]  /*8a50*/  UIADD3 UR8, UR8, 0x21900, URZ ;  /* 0x0002190008087890 */ /* 0x000fe2000fffe03f */
[----:B------:R-:W-:Y:S01]  /*8a60*/  SEL R9, RZ, 0x1, P1 ;  /* 0x00000001ff097807 */ /* 0x000fe20000800000 */
[----:B------:R-:W-:Y:S01]  /*8a70*/  UMOV UR23, 0x10000000 ;  /* 0x1000000000177882 */ /* 0x000fe20000000000 */
[----:B------:R-:W-:Y:S01]  /*8a80*/  UMOV UR25, UR33 ;  /* 0x0000002100197c82 */ /* 0x000fe20008000000 */
[----:B------:R-:W-:Y:S01]  /*8a90*/  UMOV UR28, UR36 ;  /* 0x00000024001c7c82 */ /* 0x000fe20008000000 */
[----:B------:R-:W-:Y:S01]  /*8aa0*/  UMOV UR27, UR35 ;  /* 0x00000023001b7c82 */ /* 0x000fe20008000000 */
[----:B------:R-:W-:Y:S01]  /*8ab0*/  UMOV UR17, UR33 ;  /* 0x0000002100117c82 */ /* 0x000fe20008000000 */
[----:B------:R-:W-:Y:S01]  /*8ac0*/  UMOV UR18, UR34 ;  /* 0x0000002200127c82 */ /* 0x000fe20008000000 */
[----:B------:R-:W-:Y:S01]  /*8ad0*/  UMOV UR20, UR36 ;  /* 0x0000002400147c82 */ /* 0x000fe20008000000 */
[----:B------:R0:W-:Y:S01]  /*8ae0*/  UTMALDG.3D [UR32], [UR14], desc[UR22] ;  /* 0x000016200e0075b4 */ /* 0x0001e20008011000 */
[----:B------:R-:W-:Y:S01]  /*8af0*/  UMOV UR9, UR33 ;  /* 0x0000002100097c82 */ /* 0x000fe20008000000 */
[----:B------:R-:W-:Y:S01]  /*8b00*/  UMOV UR11, UR19 ;  /* 0x00000013000b7c82 */ /* 0x000fe20008000000 */
[----:B------:R-:W-:Y:S01]  /*8b10*/  UMOV UR12, UR36 ;  /* 0x00000024000c7c82 */ /* 0x000fe20008000000 */
[----:B------:R-:W-:Y:S01]  /*8b20*/  UMOV UR10, UR26 ;  /* 0x0000001a000a7c82 */ /* 0x000fe20008000000 */
[----:B------:R-:W-:-:S02]  /*8b30*/  LOP3.LUT R6, R6, R9, RZ, 0x3c, !PT ;  /* 0x0000000906067212 */ /* 0x000fc400078e3cff */
[----:B------:R-:W-:Y:S01]  /*8b40*/  SEL R7, R7, RZ, P1 ;  /* 0x000000ff07077207 */ /* 0x000fe20000800000 */
[----:B------:R0:W-:Y:S01]  /*8b50*/  UTMALDG.3D [UR24], [UR14], desc[UR22] ;  /* 0x000016180e0075b4 */ /* 0x0001e20008011000 */
[----:B------:R0:W-:Y:S01]  /*8b60*/  UTMALDG.3D [UR16], [UR40], desc[UR22] ;  /* 0x00001610280075b4 */ /* 0x0001e20008011000 */
[----:B------:R0:W-:Y:S02]  /*8b70*/  UTMALDG.3D [UR8], [UR40], desc[UR22] ;  /* 0x00001608280075b4 */ /* 0x0001e40008011000 */
[----:B0-----:R-:W-:Y:S05]  /*8b80*/  @P2 BRA `(.L_x_144) ;  /* 0xfffffffc00182947 */ /* 0x001fea000383ffff */
.L_x_140:
[----:B------:R-:W-:Y:S05]  /*8b90*/  BSYNC B1 ;  /* 0x0000000000017941 */ /* 0x000fea0003800000 */
.L_x_139:
[----:B------:R-:W-:Y:S01]  /*8ba0*/  LOP3.LUT P2, RZ, R14, 0xff, RZ, 0xc0, !PT ;  /* 0x000000ff0eff7812 */ /* 0x000fe2000784c0ff */
[----:B------:R-:W-:Y:S01]  /*8bb0*/  IMAD.IADD R5, R16, 0x1, R5 ;  /* 0x0000000110057824 */ /* 0x000fe200078e0205 */
[----:B------:R-:W-:Y:S01]  /*8bc0*/  IADD3 R2, P5, R2, UR30, RZ ;  /* 0x0000001e02027c10 */ /* 0x000fe2000ffbe0ff */
[----:B------:R-:W-:Y:S01]  /*8bd0*/  ULDC.64 UR8, c[0x0][0x650] ;  /* 0x0001940000087ab9 */ /* 0x000fe20000000a00 */
[----:B------:R-:W-:Y:S01]  /*8be0*/  BSSY B1, `(.L_x_145) ;  /* 0x000006a000017945 */ /* 0x000fe20003800000 */
[----:B------:R-:W-:Y:S01]  /*8bf0*/  IMAD.MOV.U32 R11, RZ, RZ, -0x1 ;  /* 0xffffffffff0b7424 */ /* 0x000fe200078e00ff */
[----:B------:R-:W-:Y:S01]  /*8c00*/  ISETP.GT.U32.AND P1, PT, R5, 0x1, PT ;  /* 0x000000010500780c */ /* 0x000fe20003f24070 */
[----:B------:R-:W-:Y:S01]  /*8c10*/  IMAD.MOV.U32 R15, RZ, RZ, -0x1 ;  /* 0xffffffffff0f7424 */ /* 0x000fe200078e00ff */
[----:B------:R-:W-:Y:S01]  /*8c20*/  SHF.R.U32.HI R0, RZ, 0x1, R5 ;  /* 0x00000001ff007819 */ /* 0x000fe20000011605 */
[----:B------:R-:W-:Y:S01]  /*8c30*/  IMAD.MOV.U32 R10, RZ, RZ, -0x1 ;  /* 0xffffffffff0a7424 */ /* 0x000fe200078e00ff */
[----:B------:R-:W-:-:S02]  /*8c40*/  ISETP.LT.U32.AND P1, PT, R16, 0x2, P1 ;  /* 0x000000021000780c */ /* 0x000fc40000f21070 */
[----:B------:R-:W-:Y:S01]  /*8c50*/  IADD3.X R3, R3, UR7, RZ, P5, !PT ;  /* 0x0000000703037c10 */ /* 0x000fe2000affe4ff */
[----:B------:R-:W0:Y:S01]  /*8c60*/  @P2 S2R R7, SR_CgaCtaId ;  /* 0x0000000000072919 */ /* 0x000e220000008800 */
[----:B------:R-:W-:Y:S02]  /*8c70*/  @P2 MOV R6, 0x400 ;  /* 0x0000040000062802 */ /* 0x000fe40000000f00 */
[----:B------:R-:W-:Y:S02]  /*8c80*/  ISETP.GE.U32.AND P5, PT, R2, UR8, PT ;  /* 0x0000000802007c0c */ /* 0x000fe4000bfa6070 */
[----:B------:R-:W-:Y:S02]  /*8c90*/  LOP3.LUT R0, R0, 0x1, RZ, 0xc0, !PT ;  /* 0x0000000100007812 */ /* 0x000fe400078ec0ff */
[----:B------:R-:W-:Y:S02]  /*8ca0*/  LOP3.LUT R5, R5, 0x1, RZ, 0xc0, !PT ;  /* 0x0000000105057812 */ /* 0x000fe400078ec0ff */
[----:B------:R-:W-:-:S02]  /*8cb0*/  PRMT R14, RZ, 0x7610, R14 ;  /* 0x00007610ff0e7816 */ /* 0x000fc4000000000e */
[----:B0-----:R-:W-:Y:S02]  /*8cc0*/  @P2 LEA R6, R7, R6, 0x18 ;  /* 0x0000000607062211 */ /* 0x001fe400078ec0ff */
[----:B------:R-:W-:Y:S02]  /*8cd0*/  SEL R7, RZ, 0x1, !P1 ;  /* 0x00000001ff077807 */ /* 0x000fe40004800000 */
[----:B------:R-:W-:Y:S01]  /*8ce0*/  ISETP.GE.U32.AND.EX P1, PT, R3, UR9, PT, P5 ;  /* 0x0000000903007c0c */ /* 0x000fe2000bf26150 */
[----:B------:R0:W-:Y:S01]  /*8cf0*/  @P2 SYNCS.ARRIVE.TRANS64.A1T0 RZ, [R6+URZ+0x38], RZ ;  /* 0x000038ff06ff29a7 */ /* 0x0001e2000810003f */
[----:B------:R-:W-:-:S04]  /*8d00*/  ISETP.NE.U32.AND P2, PT, R0, 0x1, PT ;  /* 0x000000010000780c */ /* 0x000fc80003f45070 */
[----:B------:R-:W-:-:S04]  /*8d10*/  ISETP.GT.U32.AND P2, PT, R16, 0x1, !P2 ;  /* 0x000000011000780c */ /* 0x000fc80005744070 */
[----:B------:R-:W-:-:S04]  /*8d20*/  SEL R0, RZ, 0x1, !P2 ;  /* 0x00000001ff007807 */ /* 0x000fc80005000000 */
[----:B------:R-:W-:Y:S02]  /*8d30*/  LOP3.LUT R12, R0, R12, R7, 0x96, !PT ;  /* 0x0000000c000c7212 */ /* 0x000fe400078e9607 */
[----:B------:R-:W-:Y:S01]  /*8d40*/  PRMT R0, RZ, 0x7610, R0 ;  /* 0x00007610ff007816 */ /* 0x000fe20000000000 */
[----:B0-----:R-:W-:Y:S06]  /*8d50*/  @P1 BRA `(.L_x_146) ;  /* 0x0000000400481947 */ /* 0x001fec0003800000 */
[----:B------:R-:W-:Y:S01]  /*8d60*/  ULDC.64 UR8, c[0x0][0x628] ;  /* 0x00018a0000087ab9 */ /* 0x000fe20000000a00 */
[----:B------:R-:W0:Y:S01]  /*8d70*/  S2R R15, SR_CTAID.X ;  /* 0x00000000000f7919 */ /* 0x000e220000002500 */
[----:B------:R-:W-:Y:S01]  /*8d80*/  ISETP.NE.U32.AND P1, PT, RZ, UR8, PT ;  /* 0x00000008ff007c0c */ /* 0x000fe2000bf25070 */
[----:B------:R-:W-:Y:S01]  /*8d90*/  ULDC UR11, c[0x0][0x630] ;  /* 0x00018c00000b7ab9 */ /* 0x000fe20000000800 */
[----:B------:R-:W-:Y:S01]  /*8da0*/  IMAD.MOV.U32 R6, RZ, RZ, R2 ;  /* 0x000000ffff067224 */ /* 0x000fe200078e0002 */
[----:B------:R-:W1:Y:S01]  /*8db0*/  S2R R0, SR_CTAID.Y ;  /* 0x0000000000007919 */ /* 0x000e620000002600 */
[----:B------:R-:W-:Y:S01]  /*8dc0*/  ISETP.NE.AND.EX P1, PT, RZ, UR9, PT, P1 ;  /* 0x00000009ff007c0c */ /* 0x000fe2000bf25310 */
[----:B------:R-:W-:-:S12]  /*8dd0*/  IMAD.MOV.U32 R7, RZ, RZ, R3 ;  /* 0x000000ffff077224 */ /* 0x000fd800078e0003 */
[----:B------:R-:W-:Y:S05]  /*8de0*/  @!P1 BRA `(.L_x_147) ;  /* 0x0000000000289947 */ /* 0x000fea0003800000 */
[----:B------:R-:W-:Y:S02]  /*8df0*/  ULDC UR10, c[0x0][0x634] ;  /* 0x00018d00000a7ab9 */ /* 0x000fe40000000800 */
[----:B------:R-:W-:-:S05]  /*8e00*/  IADD3 R11, P1, R2, UR10, RZ ;  /* 0x0000000a020b7c10 */ /* 0x000fca000ff3e0ff */
[----:B------:R-:W-:-:S04]  /*8e10*/  IMAD.X R19, RZ, RZ, R3, P1 ;  /* 0x000000ffff137224 */ /* 0x000fc800008e0603 */
[----:B------:R-:W-:-:S04]  /*8e20*/  IMAD.WIDE.U32 R8, R19, UR8, RZ ;  /* 0x0000000813087c25 */ /* 0x000fc8000f8e00ff */
[----:B------:R-:W-:-:S04]  /*8e30*/  IMAD.WIDE.U32 R8, P1, R11, UR9, R8 ;  /* 0x000000090b087c25 */ /* 0x000fc8000f820008 */
[----:B------:R-:W-:-:S04]  /*8e40*/  IMAD.WIDE.U32 R10, R11, UR8, RZ ;  /* 0x000000080b0a7c25 */ /* 0x000fc8000f8e00ff */
[----:B------:R-:W-:Y:S01]  /*8e50*/  IMAD.X R7, RZ, RZ, RZ, P1 ;  /* 0x000000ffff077224 */ /* 0x000fe200008e06ff */
[----:B------:R-:W-:Y:S01]  /*8e60*/  IADD3 RZ, P1, R11, R8, RZ ;  /* 0x000000080bff7210 */ /* 0x000fe20007f3e0ff */
[----:B------:R-:W-:-:S04]  /*8e70*/  IMAD.MOV.U32 R6, RZ, RZ, R9 ;  /* 0x000000ffff067224 */ /* 0x000fc800078e0009 */
[----:B------:R-:W-:-:S08]  /*8e80*/  IMAD.WIDE.U32.X R6, R19, UR9, R6, P1 ;  /* 0x0000000913067c25 */ /* 0x000fd000088e0406 */
.L_x_147:
[--C-:B------:R-:W-:Y:S01]  /*8e90*/  SHF.R.U64 R10, R6, UR11, R7.reuse ;  /* 0x0000000b060a7c19 */ /* 0x100fe20008001207 */
[----:B------:R-:W-:Y:S01]  /*8ea0*/  ULDC.64 UR8, c[0x0][0x620] ;  /* 0x0001880000087ab9 */ /* 0x000fe20000000a00 */
[----:B------:R-:W-:Y:S01]  /*8eb0*/  SHF.R.U32.HI R6, RZ, UR11, R7 ;  /* 0x0000000bff067c19 */ /* 0x000fe20008011607 */
[----:B------:R-:W2:Y:S01]  /*8ec0*/  LDC R22, c[0x0][0x144] ;  /* 0x00005100ff167b82 */ /* 0x000ea20000000800 */
[----:B------:R-:W-:Y:S01]  /*8ed0*/  IADD3 R9, P1, RZ, -R10, RZ ;  /* 0x8000000aff097210 */ /* 0x000fe20007f3e0ff */
[----:B------:R-:W-:Y:S01]  /*8ee0*/  ULDC.64 UR12, c[0x0][0x640] ;  /* 0x00019000000c7ab9 */ /* 0x000fe20000000a00 */
[----:B0-----:R-:W-:Y:S01]  /*8ef0*/  I2FP.F32.U32 R11, R15 ;  /* 0x0000000f000b7245 */ /* 0x001fe20000201000 */
[----:B------:R-:W-:Y:S02]  /*8f00*/  ULDC UR10, c[0x0][0x608] ;  /* 0x00018200000a7ab9 */ /* 0x000fe40000000800 */
[----:B------:R-:W-:Y:S01]  /*8f10*/  IMAD.X R6, RZ, RZ, ~R6, P1 ;  /* 0x000000ffff067224 */ /* 0x000fe200008e0e06 */
[----:B------:R-:W-:Y:S01]  /*8f20*/  ISETP.NE.U32.AND P1, PT, RZ, UR12, PT ;  /* 0x0000000cff007c0c */ /* 0x000fe2000bf25070 */
[----:B------:R-:W0:Y:S02]  /*8f30*/  LDC R19, c[0x0][0x148] ;  /* 0x00005200ff137b82 */ /* 0x000e240000000800 */
[----:B------:R-:W-:Y:S01]  /*8f40*/  IMAD R8, R6, UR8, RZ ;  /* 0x0000000806087c24 */ /* 0x000fe2000f8e02ff */
[----:B------:R-:W-:Y:S01]  /*8f50*/  ISETP.NE.AND.EX P1, PT, RZ, UR13, PT, P1 ;  /* 0x0000000dff007c0c */ /* 0x000fe2000bf25310 */
[----:B------:R-:W-:Y:S01]  /*8f60*/  IMAD.WIDE.U32 R6, R9, UR8, R2 ;  /* 0x0000000809067c25 */ /* 0x000fe2000f8e0002 */
[----:B------:R-:W-:-:S03]  /*8f70*/  ULDC UR8, c[0x0][0x150] ;  /* 0x0000540000087ab9 */ /* 0x000fc60000000800 */
[----:B------:R-:W-:Y:S02]  /*8f80*/  IMAD R9, R9, UR9, R8 ;  /* 0x0000000909097c24 */ /* 0x000fe4000f8e0208 */
[----:B------:R-:W-:Y:S01]  /*8f90*/  FMUL R8, R11, UR8 ;  /* 0x000000080b087c20 */ /* 0x000fe20008400000 */
[----:B------:R-:W-:Y:S01]  /*8fa0*/  ULDC UR8, c[0x0][0x618] ;  /* 0x0001860000087ab9 */ /* 0x000fe20000000800 */
[----:B------:R-:W-:Y:S01]  /*8fb0*/  ULDC UR9, c[0x0][0x154] ;  /* 0x0000550000097ab9 */ /* 0x000fe20000000800 */
[----:B------:R-:W-:-:S03]  /*8fc0*/  IMAD.IADD R7, R7, 0x1, R9 ;  /* 0x0000000107077824 */ /* 0x000fc600078e0209 */
[----:B------:R-:W3:Y:S02]  /*8fd0*/  F2I.U32.TRUNC.NTZ R8, R8 ;  /* 0x0000000800087305 */ /* 0x000ee4000020f000 */
[----:B------:R-:W-:Y:S02]  /*8fe0*/  SHF.R.U64 R11, R6, UR8, R7 ;  /* 0x00000008060b7c19 */ /* 0x000fe40008001207 */
[----:B-1----:R-:W-:-:S05]  /*8ff0*/  I2FP.F32.U32 R6, R0 ;  /* 0x0000000000067245 */ /* 0x002fca0000201000 */
[----:B------:R-:W-:Y:S01]  /*9000*/  FMUL R21, R6, UR9 ;  /* 0x0000000906157c20 */ /* 0x000fe20008400000 */
[----:B------:R-:W-:Y:S01]  /*9010*/  SHF.R.U32.HI R6, RZ, UR8, R7 ;  /* 0x00000008ff067c19 */ /* 0x000fe20008011607 */
[----:B------:R-:W-:-:S03]  /*9020*/  ULDC UR8, c[0x0][0x658] ;  /* 0x0001960000087ab9 */ /* 0x000fc60000000800 */
[--C-:B------:R-:W-:Y:S01]  /*9030*/  SHF.R.U64 R20, R11, UR10, R6.reuse ;  /* 0x0000000a0b147c19 */ /* 0x100fe20008001206 */
[----:B------:R-:W1:Y:S01]  /*9040*/  F2I.U32.TRUNC.NTZ R21, R21 ;  /* 0x0000001500157305 */ /* 0x000e62000020f000 */
[----:B------:R-:W-:Y:S01]  /*9050*/  SHF.R.U32.HI R7, RZ, UR10, R6 ;  /* 0x0000000aff077c19 */ /* 0x000fe20008011606 */
[----:B---3--:R-:W-:-:S03]  /*9060*/  IMAD.MOV R8, RZ, RZ, -R8 ;  /* 0x000000ffff087224 */ /* 0x008fc600078e0a08 */
[----:B------:R-:W-:Y:S01]  /*9070*/  SHF.R.U64 R18, R20, UR8, R7 ;  /* 0x0000000814127c19 */ /* 0x000fe20008001207 */
[----:B--2---:R-:W-:Y:S01]  /*9080*/  IMAD R15, R22, R8, R15 ;  /* 0x00000008160f7224 */ /* 0x004fe200078e020f */
[----:B------:R-:W-:-:S03]  /*9090*/  SHF.R.U32.HI R23, RZ, UR8, R7 ;  /* 0x00000008ff177c19 */ /* 0x000fc60008011607 */
[----:B------:R-:W-:Y:S02]  /*90a0*/  IMAD.MOV.U32 R6, RZ, RZ, R18 ;  /* 0x000000ffff067224 */ /* 0x000fe400078e0012 */
[----:B------:R-:W-:Y:S01]  /*90b0*/  IMAD.MOV.U32 R7, RZ, RZ, R23 ;  /* 0x000000ffff077224 */ /* 0x000fe200078e0017 */
[----:B-1----:R-:W-:Y:S06]  /*90c0*/  @!P1 BRA `(.L_x_148) ;  /* 0x0000000000289947 */ /* 0x002fec0003800000 */
[----:B------:R-:W-:Y:S02]  /*90d0*/  ULDC UR8, c[0x0][0x64c] ;  /* 0x0001930000087ab9 */ /* 0x000fe40000000800 */
[----:B------:R-:W-:-:S05]  /*90e0*/  IADD3 R7, P1, R18, UR8, RZ ;  /* 0x0000000812077c10 */ /* 0x000fca000ff3e0ff */
[----:B------:R-:W-:-:S04]  /*90f0*/  IMAD.X R23, RZ, RZ, R23, P1 ;  /* 0x000000ffff177224 */ /* 0x000fc800008e0617 */
[----:B------:R-:W-:-:S04]  /*9100*/  IMAD.WIDE.U32 R8, R23, UR12, RZ ;  /* 0x0000000c17087c25 */ /* 0x000fc8000f8e00ff */
[----:B------:R-:W-:-:S04]  /*9110*/  IMAD.WIDE.U32 R8, P1, R7, UR13, R8 ;  /* 0x0000000d07087c25 */ /* 0x000fc8000f820008 */
[----:B------:R-:W-:-:S04]  /*9120*/  IMAD.WIDE.U32 R6, R7, UR12, RZ ;  /* 0x0000000c07067c25 */ /* 0x000fc8000f8e00ff */
[----:B------:R-:W-:Y:S01]  /*9130*/  IMAD.MOV.U32 R6, RZ, RZ, R9 ;  /* 0x000000ffff067224 */ /* 0x000fe200078e0009 */
[----:B------:R-:W-:Y:S01]  /*9140*/  IADD3 RZ, P2, R7, R8, RZ ;  /* 0x0000000807ff7210 */ /* 0x000fe20007f5e0ff */
[----:B------:R-:W-:-:S04]  /*9150*/  IMAD.X R7, RZ, RZ, RZ, P1 ;  /* 0x000000ffff077224 */ /* 0x000fc800008e06ff */
[----:B------:R-:W-:-:S08]  /*9160*/  IMAD.WIDE.U32.X R6, R23, UR13, R6, P2 ;  /* 0x0000000d17067c25 */ /* 0x000fd000090e0406 */
.L_x_148:
[----:B------:R-:W-:Y:S01]  /*9170*/  ULDC UR8, c[0x0][0x648] ;  /* 0x0001920000087ab9 */ /* 0x000fe20000000800 */
[----:B------:R-:W-:Y:S01]  /*9180*/  LOP3.LUT R20, R20, UR6, RZ, 0xc0, !PT ;  /* 0x0000000614147c12 */ /* 0x000fe2000f8ec0ff */
[----:B------:R-:W-:Y:S01]  /*9190*/  IMAD.MOV R21, RZ, RZ, -R21 ;  /* 0x000000ffff157224 */ /* 0x000fe200078e0a15 */
[----:B------:R-:W-:Y:S01]  /*91a0*/  SHF.R.U64 R7, R6, UR8, R7 ;  /* 0x0000000806077c19 */ /* 0x000fe20008001207 */
[----:B------:R-:W-:Y:S01]  /*91b0*/  ULDC UR8, c[0x0][0x638] ;  /* 0x00018e0000087ab9 */ /* 0x000fe20000000800 */
[----:B------:R-:W-:Y:S01]  /*91c0*/  ULDC UR9, c[0x0][0x610] ;  /* 0x0001840000097ab9 */ /* 0x000fe20000000800 */
[----:B0-----:R-:W-:Y:S02]  /*91d0*/  @P4 IMAD R15, R19, R21, R0 ;  /* 0x00000015130f4224 */ /* 0x001fe400078e0200 */
[----:B------:R-:W-:Y:S02]  /*91e0*/  IMAD.MOV R9, RZ, RZ, -R7 ;  /* 0x000000ffff097224 */ /* 0x000fe400078e0a07 */
[----:B------:R-:W-:Y:S01]  /*91f0*/  IMAD R20, R7, UR5, R20 ;  /* 0x0000000507147c24 */ /* 0x000fe2000f8e0214 */
[----:B------:R-:W-:Y:S01]  /*9200*/  LOP3.LUT R7, R11, UR4, RZ, 0xc0, !PT ;  /* 0x000000040b077c12 */ /* 0x000fe2000f8ec0ff */
[----:B------:R-:W-:Y:S01]  /*9210*/  IMAD R18, R9, UR8, R18 ;  /* 0x0000000809127c24 */ /* 0x000fe2000f8e0212 */
[----:B------:R-:W-:Y:S01]  /*9220*/  ULDC UR8, c[0x0][0x600] ;  /* 0x0001800000087ab9 */ /* 0x000fe20000000800 */
[----:B------:R-:W-:-:S02]  /*9230*/  IMAD R11, R20, UR9, R15 ;  /* 0x00000009140b7c24 */ /* 0x000fc4000f8e020f */
[----:B------:R-:W-:Y:S02]  /*9240*/  IMAD R18, R18, UR8, R7 ;  /* 0x0000000812127c24 */ /* 0x000fe4000f8e0207 */
[----:B------:R-:W-:-:S03]  /*9250*/  IMAD.MOV.U32 R0, RZ, RZ, 0x1 ;  /* 0x00000001ff007424 */ /* 0x000fc600078e00ff */
[----:B------:R-:W-:Y:S02]  /*9260*/  SEL R15, R18, R11, !P4 ;  /* 0x0000000b120f7207 */ /* 0x000fe40006000000 */
[----:B------:R-:W-:-:S07]  /*9270*/  SEL R11, R11, R18, !P4 ;  /* 0x000000120b0b7207 */ /* 0x000fce0006000000 */
.L_x_146:
[----:B------:R-:W-:Y:S05]  /*9280*/  BSYNC B1 ;  /* 0x0000000000017941 */ /* 0x000fea0003800000 */
.L_x_145:
[----:B------:R-:W-:-:S13]  /*9290*/  LOP3.LUT P1, RZ, R0, 0xff, RZ, 0xc0, !PT ;  /* 0x000000ff00ff7812 */ /* 0x000fda000782c0ff */
[----:B------:R-:W-:Y:S05]  /*92a0*/  @P1 BRA `(.L_x_149) ;  /* 0xfffffff4001c1947 */ /* 0x000fea000383ffff */
[----:B------:R-:W-:Y:S05]  /*92b0*/  BSYNC B0 ;  /* 0x0000000000007941 */ /* 0x000fea0003800000 */
.L_x_137:
[----:B------:R-:W-:-:S03]  /*92c0*/  UMOV UR8, 0xffffffff ;  /* 0xffffffff00087882 */ /* 0x000fc60000000000 */
[----:B------:R-:W-:Y:S05]  /*92d0*/  BRA.DIV UR8, `(.L_x_150) ;  /* 0x0000000208d47947 */ /* 0x000fea000b800000 */
[----:B------:R-:W-:-:S13]  /*92e0*/  ELECT P0, URZ, PT ;  /* 0x00000000003f782f */ /* 0x000fda0003800000 */
.L_x_162:
[----:B------:R-:W-:Y:S04]  /*92f0*/  BSSY B0, `(.L_x_151) ;  /* 0x0000019000007945 */ /* 0x000fe80003800000 */
[----:B------:R-:W-:Y:S05]  /*9300*/  @!P0 BRA `(.L_x_152) ;  /* 0x00000000005c8947 */ /* 0x000fea0003800000 */
[----:B------:R-:W-:-:S04]  /*9310*/  LOP3.LUT R4, R4, 0x2, RZ, 0xfc, !PT ;  /* 0x0000000204047812 */ /* 0x000fc800078efcff */
[----:B------:R-:W-:-:S13]  /*9320*/  ISETP.NE.AND P0, PT, R4, 0x3, PT ;  /* 0x000000030400780c */ /* 0x000fda0003f05270 */
[----:B------:R-:W-:Y:S05]  /*9330*/  @!P0 BRA `(.L_x_153) ;  /* 0x0000000000048947 */ /* 0x000fea0003800000 */
[----:B------:R-:W-:Y:S01]  /*9340*/  BPT.TRAP 0x1 ;  /* 0x000000040000795c */ /* 0x000fe20000300000 */
.L_x_153:
[----:B------:R-:W0:Y:S01]  /*9350*/  S2R R3, SR_CgaCtaId ;  /* 0x0000000000037919 */ /* 0x000e220000008800 */
[----:B------:R-:W-:Y:S02]  /*9360*/  MOV R0, 0x400 ;  /* 0x0000040000007802 */ /* 0x000fe40000000f00 */
[----:B------:R-:W-:Y:S02]  /*9370*/  SHF.L.U32 R2, R12, 0x1f, RZ ;  /* 0x0000001f0c027819 */ /* 0x000fe400000006ff */
[----:B0-----:R-:W-:-:S05]  /*9380*/  LEA R0, R3, R0, 0x18 ;  /* 0x0000000003007211 */ /* 0x001fca00078ec0ff */
[----:B------:R-:W-:-:S04]  /*9390*/  VIADD R0, R0, 0x10 ;  /* 0x0000001000007836 */ /* 0x000fc80000000000 */
[C---:B------:R-:W-:Y:S02]  /*93a0*/  IMAD R7, R5.reuse, 0x8, R0 ;  /* 0x0000000805077824 */ /* 0x040fe400078e0200 */
[----:B------:R-:W-:Y:S02]  /*93b0*/  VIADD R5, R5, 0x1 ;  /* 0x0000000105057836 */ /* 0x000fe40000000000 */
[----:B------:R-:W0:Y:S03]  /*93c0*/  SYNCS.PHASECHK.TRANS64.TRYWAIT P0, [R7+URZ], R2 ;  /* 0x00000002070075a7 */ /* 0x000e26000800017f */
[----:B------:R-:W-:-:S04]  /*93d0*/  ISETP.NE.AND P1, PT, R5, 0x2, PT ;  /* 0x000000020500780c */ /* 0x000fc80003f25270 */
[----:B------:R-:W-:Y:S02]  /*93e0*/  SEL R3, RZ, 0x1, P1 ;  /* 0x00000001ff037807 */ /* 0x000fe40000800000 */
[----:B------:R-:W-:Y:S02]  /*93f0*/  SEL R5, R5, RZ, P1 ;  /* 0x000000ff05057207 */ /* 0x000fe40000800000 */
[----:B------:R-:W-:Y:S01]  /*9400*/  LOP3.LUT R3, R12, R3, RZ, 0x3c, !PT ;  /* 0x000000030c037212 */ /* 0x000fe200078e3cff */
[----:B0-----:R-:W-:Y:S06]  /*9410*/  @!P0 BRA `(.L_x_154) ;  /* 0x0000000000a88947 */ /* 0x001fec0003800000 */
.L_x_163:
[----:B------:R-:W-:Y:S01]  /*9420*/  IMAD R5, R5, 0x8, R0 ;  /* 0x0000000805057824 */ /* 0x000fe200078e0200 */
[----:B------:R-:W-:-:S07]  /*9430*/  SHF.L.U32 R0, R3, 0x1f, RZ ;  /* 0x0000001f03007819 */ /* 0x000fce00000006ff */
.L_x_155:
[----:B-1----:R1:W2:Y:S02]  /*9440*/  SYNCS.PHASECHK.TRANS64.TRYWAIT P0, [R5+URZ], R0 ;  /* 0x00000000050075a7 */ /* 0x0022a4000800017f */
[----:B--2---:R-:W-:Y:S05]  /*9450*/  @!P0 NANOSLEEP.SYNCS 0x989680 ;  /* 0x009896800000895d */ /* 0x004fea0003900000 */
[----:B------:R-:W2:Y:S02]  /*9460*/  @!P0 SYNCS.PHASECHK.TRANS64 P0, [R5+URZ], R0 ;  /* 0x00000000050085a7 */ /* 0x000ea4000800007f */
[----:B--2---:R-:W-:Y:S05]  /*9470*/  @!P0 BRA `(.L_x_155) ;  /* 0xfffffffc00f08947 */ /* 0x004fea000383ffff */
.L_x_152:
[----:B------:R-:W-:Y:S05]  /*9480*/  BSYNC B0 ;  /* 0x0000000000007941 */ /* 0x000fea0003800000 */
.L_x_151:
[----:B------:R-:W-:Y:S05]  /*9490*/  EXIT ;  /* 0x000000000000794d */ /* 0x000fea0003800000 */
.L_x_17:
[----:B-1----:R-:W-:-:S04]  /*94a0*/  IMAD.U32 R8, RZ, RZ, UR6 ;  /* 0x00000006ff087e24 */ /* 0x002fc8000f8e00ff */
[----:B------:R1:W4:Y:S03]  /*94b0*/  SYNCS.PHASECHK.TRANS64.TRYWAIT P0, [R8+URZ], R7 ;  /* 0x00000007080075a7 */ /* 0x000326000800017f */
[----:B----4-:R-:W-:Y:S05]  /*94c0*/  @!P0 NANOSLEEP.SYNCS 0x989680 ;  /* 0x009896800000895d */ /* 0x010fea0003900000 */
[----:B------:R-:W4:Y:S02]  /*94d0*/  @!P0 SYNCS.PHASECHK.TRANS64 P0, [R8+URZ], R7 ;  /* 0x00000007080085a7 */ /* 0x000f24000800007f */
[----:B----4-:R-:W-:Y:S05]  /*94e0*/  @!P0 BRA `(.L_x_17) ;  /* 0xfffffffc00ec8947 */ /* 0x010fea000383ffff */
[----:B------:R-:W-:Y:S05]  /*94f0*/  BRA `(.L_x_16) ;  /* 0xffffff7c00c07947 */ /* 0x000fea000383ffff */
.L_x_23:
[----:B-1----:R-:W-:-:S04]  /*9500*/  IMAD.U32 R12, RZ, RZ, UR10 ;  /* 0x0000000aff0c7e24 */ /* 0x002fc8000f8e00ff */
[----:B------:R1:W4:Y:S03]  /*9510*/  SYNCS.PHASECHK.TRANS64.TRYWAIT P0, [R12+URZ], R9 ;  /* 0x000000090c0075a7 */ /* 0x000326000800017f */
[----:B----4-:R-:W-:Y:S05]  /*9520*/  @!P0 NANOSLEEP.SYNCS 0x989680 ;  /* 0x009896800000895d */ /* 0x010fea0003900000 */
[----:B------:R-:W4:Y:S02]  /*9530*/  @!P0 SYNCS.PHASECHK.TRANS64 P0, [R12+URZ], R9 ;  /* 0x000000090c0085a7 */ /* 0x000f24000800007f */
[----:B----4-:R-:W-:Y:S05]  /*9540*/  @!P0 BRA `(.L_x_23) ;  /* 0xfffffffc00ec8947 */ /* 0x010fea000383ffff */
[----:B------:R-:W-:Y:S05]  /*9550*/  BRA `(.L_x_22) ;  /* 0xffffff9000a87947 */ /* 0x000fea000383ffff */
.L_x_138:
[----:B------:R-:W-:Y:S01]  /*9560*/  BSSY B1, `(.L_x_156) ;  /* 0x0000006000017945 */ /* 0x000fe20003800000 */
[----:B------:R-:W-:-:S07]  /*9570*/  IMAD.MOV.U32 R0, RZ, RZ, -0x1 ;  /* 0xffffffffff007424 */ /* 0x000fce00078e00ff */
[----:B------:R-:W-:Y:S05]  /*9580*/  WARPSYNC.COLLECTIVE R0, `(.L_x_157) ;  /* 0x00000000000c7348 */ /* 0x000fea0003c00000 */
[----:B------:R-:W-:Y:S02]  /*9590*/  ELECT P1, UR62, PT ;  /* 0x00000000003e782f */ /* 0x000fe40003820000 */
[----:B------:R-:W-:Y:S01]  /*95a0*/  MOV R0, UR62 ;  /* 0x0000003e00007c02 */ /* 0x000fe20008000f00 */
[----:B------:R-:W-:Y:S10]  /*95b0*/  ENDCOLLECTIVE ;  /* 0x000000000000791b */ /* 0x000ff40003800000 */
.L_x_157:
[----:B------:R-:W-:Y:S05]  /*95c0*/  BSYNC B1 ;  /* 0x0000000000017941 */ /* 0x000fea0003800000 */
.L_x_156:
[----:B------:R-:W-:Y:S05]  /*95d0*/  BRA `(.L_x_158) ;  /* 0xfffffff0005c7947 */ /* 0x000fea000383ffff */
.L_x_141:
[----:B-1----:R1:W2:Y:S02]  /*95e0*/  SYNCS.PHASECHK.TRANS64.TRYWAIT P1, [R19+URZ+0x10], R8 ;  /* 0x00001008130075a7 */ /* 0x0022a4000802017f */
[----:B--2---:R-:W-:Y:S05]  /*95f0*/  @!P1 NANOSLEEP.SYNCS 0x989680 ;  /* 0x009896800000995d */ /* 0x004fea0003900000 */
[----:B------:R-:W2:Y:S02]  /*9600*/  @!P1 SYNCS.PHASECHK.TRANS64 P1, [R19+URZ+0x10], R8 ;  /* 0x00001008130095a7 */ /* 0x000ea4000802007f */
[----:B--2---:R-:W-:Y:S05]  /*9610*/  @!P1 BRA `(.L_x_141) ;  /* 0xfffffffc00f09947 */ /* 0x004fea000383ffff */
[----:B------:R-:W-:Y:S05]  /*9620*/  BRA `(.L_x_159) ;  /* 0xfffffff000907947 */ /* 0x000fea000383ffff */
.L_x_150:
[----:B------:R-:W-:Y:S01]  /*9630*/  BSSY B0, `(.L_x_160) ;  /* 0x0000006000007945 */ /* 0x000fe20003800000 */
[----:B------:R-:W-:-:S07]  /*9640*/  IMAD.MOV.U32 R0, RZ, RZ, -0x1 ;  /* 0xffffffffff007424 */ /* 0x000fce00078e00ff */
[----:B------:R-:W-:Y:S05]  /*9650*/  WARPSYNC.COLLECTIVE R0, `(.L_x_161) ;  /* 0x00000000000c7348 */ /* 0x000fea0003c00000 */
[----:B------:R-:W-:Y:S02]  /*9660*/  ELECT P1, UR62, PT ;  /* 0x00000000003e782f */ /* 0x000fe40003820000 */
[----:B------:R-:W-:Y:S01]  /*9670*/  MOV R0, UR62 ;  /* 0x0000003e00007c02 */ /* 0x000fe20008000f00 */
[----:B------:R-:W-:Y:S10]  /*9680*/  ENDCOLLECTIVE ;  /* 0x000000000000791b */ /* 0x000ff40003800000 */
.L_x_161:
[----:B------:R-:W-:Y:S05]  /*9690*/  BSYNC B0 ;  /* 0x0000000000007941 */ /* 0x000fea0003800000 */
.L_x_160:
[----:B------:R-:W-:Y:S01]  /*96a0*/  PLOP3.LUT P0, PT, P1, PT, PT, 0x80, 0x0 ;  /* 0x000000000000781c */ /* 0x000fe20000f0f070 */
[----:B------:R-:W-:-:S12]  /*96b0*/  BRA `(.L_x_162) ;  /* 0xfffffffc000c7947 */ /* 0x000fd8000383ffff */
.L_x_154:
[----:B0-----:R0:W1:Y:S02]  /*96c0*/  SYNCS.PHASECHK.TRANS64.TRYWAIT P0, [R7+URZ], R2 ;  /* 0x00000002070075a7 */ /* 0x001064000800017f */
[----:B-1----:R-:W-:Y:S05]  /*96d0*/  @!P0 NANOSLEEP.SYNCS 0x989680 ;  /* 0x009896800000895d */ /* 0x002fea0003900000 */
[----:B------:R-:W1:Y:S02]  /*96e0*/  @!P0 SYNCS.PHASECHK.TRANS64 P0, [R7+URZ], R2 ;  /* 0x00000002070085a7 */ /* 0x000e64000800007f */
[----:B-1----:R-:W-:Y:S05]  /*96f0*/  @!P0 BRA `(.L_x_154) ;  /* 0xfffffffc00f08947 */ /* 0x002fea000383ffff */
[----:B------:R-:W-:Y:S05]  /*9700*/  BRA `(.L_x_163) ;  /* 0xfffffffc00447947 */ /* 0x000fea000383ffff */
.L_x_164:
[----:B------:R-:W-:-:S00]  /*9710*/  BRA `(.L_x_164) ;  /* 0xfffffffc00fc7947 */ /* 0x000fc0000383ffff */
[----:B------:R-:W-:-:S00]  /*9720*/  NOP ;  /* 0x0000000000007918 */ /* 0x000fc00000000000 */
        /* <DEDUP_REMOVED lines=13> */
.L_x_165:


//--------------------- .nv.shared._ZN7cutlass13device_kernelINS_4gemm6kernel13GemmUniversalIN4cute5tupleIJiiiiEEENS1_10collective13CollectiveMmaINS1_37MainloopSm90TmaGmmaWarpSpecializedFP8ILi2ENS5_IJNS4_1CILi1EEESB_SB_EEENS1_35KernelTmaWarpSpecializedCooperativeEEENS5_IJNSA_ILi256EEENSA_ILi48EEESF_EEENS_12float_e4m3_tENS5_IJlSB_lEEESI_SJ_NS4_8TiledMMAINS4_8MMA_AtomIJNS4_4SM904GMMA30MMA_64x16x32_F32E4M3E4M3_SS_TNILNSN_7ScaleInE1ELSP_1EEEEEENS4_6LayoutINS5_IJNSA_ILi2EEESB_SB_EEENS5_IJSB_NSA_ILi0EEESV_EEEEENS5_IJNS4_10UnderscoreESY_SY_EEEEENS4_13SM90_TMA_LOADENS4_14ComposedLayoutINS4_7SwizzleILi3ELi4ELi3EEENS4_18smem_ptr_flag_bitsILi8EEENSS_INS5_IJNSA_ILi8EEENSA_ILi128EEEEEENS5_IJS18_SB_EEEEEEEvNS4_8identityES11_S1C_vS1D_EENS_8epilogue10collective6detail29Sm90TmaWarpSpecializedAdapterINS1G_15DefaultEpilogueISI_SJ_SJ_NS1F_6thread17LinearCombinationISI_Li1EffLNS1K_9ScaleType4KindE0ELNS_15FloatRoundStyleE2ESI_EENS1_15EpilogueDefaultEEEEEvvEEEEvNT_6ParamsE --------------------------
	.section	.nv.shared._ZN7cutlass13device_kernelINS_4gemm6kernel13GemmUniversalIN4cute5tupleIJiiiiEEENS1_10collective13CollectiveMmaINS1_37MainloopSm90TmaGmmaWarpSpecializedFP8ILi2ENS5_IJNS4_1CILi1EEESB_SB_EEENS1_35KernelTmaWarpSpecializedCooperativeEEENS5_IJNSA_ILi256EEENSA_ILi48EEESF_EEENS_12float_e4m3_tENS5_IJlSB_lEEESI_SJ_NS4_8TiledMMAINS4_8MMA_AtomIJNS4_4SM904GMMA30MMA_64x16x32_F32E4M3E4M3_SS_TNILNSN_7ScaleInE1ELSP_1EEEEEENS4_6LayoutINS5_IJNSA_ILi2EEESB_SB_EEENS5_IJSB_NSA_ILi0EEESV_EEEEENS5_IJNS4_10UnderscoreESY_SY_EEEEENS4_13SM90_TMA_LOADENS4_14ComposedLayoutINS4_7SwizzleILi3ELi4ELi3EEENS4_18smem_ptr_flag_bitsILi8EEENSS_INS5_IJNSA_ILi8EEENSA_ILi128EEEEEENS5_IJS18_SB_EEEEEEEvNS4_8identityES11_S1C_vS1D_EENS_8epilogue10collective6detail29Sm90TmaWarpSpecializedAdapterINS1G_15DefaultEpilogueISI_SJ_SJ_NS1F_6thread17LinearCombinationISI_Li1EffLNS1K_9ScaleType4KindE0ELNS_15FloatRoundStyleE2ESI_EENS1_15EpilogueDefaultEEEEEvvEEEEvNT_6ParamsE,"aw",@nobits
	.sectionflags	@""
	.align	16
	.zero		1024


//--------------------- .nv.shared.reserved.0     --------------------------
	.section	.nv.shared.reserved.0,"aw",@nobits
	.weak		__nv_reservedSMEM_offset_0_alias
	.size		__nv_reservedSMEM_offset_0_alias, 0, 0
	.other		__nv_reservedSMEM_offset_0_alias,@"STO_CUDA_RESERVED_SHARED STV_DEFAULT"
__nv_reservedSMEM_offset_0_alias:
	.zero		0


//--------------------- .nv.global                --------------------------
	.section	.nv.global,"aw",@nobits
.nv.global:
	.type		_ZN39_INTERNAL_63509b21_4_k_cu_1964a17c_70694cute1_E,@object
	.size		_ZN39_INTERNAL_63509b21_4_k_cu_1964a17c_70694cute1_E,(_ZN39_INTERNAL_63509b21_4_k_cu_1964a17c_70694cuda3std3__45__cpo6cbeginE - _ZN39_INTERNAL_63509b21_4_k_cu_1964a17c_70694cute1_E)
_ZN39_INTERNAL_63509b21_4_k_cu_1964a17c_70694cute1_E:
	.zero		1
	.type		_ZN39_INTERNAL_63509b21_4_k_cu_1964a17c_70694cuda3std3__45__cpo6cbeginE,@object
	.size		_ZN39_INTERNAL_63509b21_4_k_cu_1964a17c_70694cuda3std3__45__cpo6cbeginE,(_ZN39_INTERNAL_63509b21_4_k_cu_1964a17c_70694cuda3std3__48in_placeE - _ZN39_INTERNAL_63509b21_4_k_cu_1964a17c_70694cuda3std3__45__cpo6cbeginE)
_ZN39_INTERNAL_63509b21_4_k_cu_1964a17c_70694cuda3std3__45__cpo6cbeginE:
	.zero		1
	.type		_ZN39_INTERNAL_63509b21_4_k_cu_1964a17c_70694cuda3std3__48in_placeE,@object
	.size		_ZN39_INTERNAL_63509b21_4_k_cu_1964a17c_70694cuda3std3__48in_placeE,(_ZN39_INTERNAL_63509b21_4_k_cu_1964a17c_70694cuda3std6ranges3__45__cpo9iter_moveE - _ZN39_INTERNAL_63509b21_4_k_cu_1964a17c_70694cuda3std3__48in_placeE)
_ZN39_INTERNAL_63509b21_4_k_cu_1964a17c_70694cuda3std3__48in_placeE:
	.zero		1
	.type		_ZN39_INTERNAL_63509b21_4_k_cu_1964a17c_70694cuda3std6ranges3__45__cpo9iter_moveE,@object
	.size		_ZN39_INTERNAL_63509b21_4_k_cu_1964a17c_70694cuda3std6ranges3__45__cpo9iter_moveE,(_ZN39_INTERNAL_63509b21_4_k_cu_1964a17c_70694cuda3std3__45__cpo5beginE - _ZN39_INTERNAL_63509b21_4_k_cu_1964a17c_70694cuda3std6ranges3__45__cpo9iter_moveE)
_ZN39_INTERNAL_63509b21_4_k_cu_1964a17c_70694cuda3std6ranges3__45__cpo9iter_moveE:
	.zero		1
	.type		_ZN39_INTERNAL_63509b21_4_k_cu_1964a17c_70694cuda3std3__45__cpo5beginE,@object
	.size		_ZN39_INTERNAL_63509b21_4_k_cu_1964a17c_70694cuda3std3__45__cpo5beginE,(_ZN39_INTERNAL_63509b21_4_k_cu_1964a17c_70694cuda3std3__441_GLOBAL__N__63509b21_4_k_cu_1964a17c_70696ignoreE - _ZN39_INTERNAL_63509b21_4_k_cu_1964a17c_70694cuda3std3__45__cpo5beginE)
_ZN39_INTERNAL_63509b21_4_k_cu_1964a17c_70694cuda3std3__45__cpo5beginE:
	.zero		1
	.type		_ZN39_INTERNAL_63509b21_4_k_cu_1964a17c_70694cuda3std3__441_GLOBAL__N__63509b21_4_k_cu_1964a17c_70696ignoreE,@object
	.size		_ZN39_INTERNAL_63509b21_4_k_cu_1964a17c_70694cuda3std3__441_GLOBAL__N__63509b21_4_k_cu_1964a17c_70696ignoreE,(_ZN39_INTERNAL_63509b21_4_k_cu_1964a17c_70694cute7productE - _ZN39_INTERNAL_63509b21_4_k_cu_1964a17c_70694cuda3std3__441_GLOBAL__N__63509b21_4_k_cu_1964a17c_70696ignoreE)
_ZN39_INTERNAL_63509b21_4_k_cu_1964a17c_70694cuda3std3__441_GLOBAL__N__63509b21_4_k_cu_1964a17c_70696ignoreE:
	.zero		1
	.type		_ZN39_INTERNAL_63509b21_4_k_cu_1964a17c_70694cute7productE,@object
	.size		_ZN39_INTERNAL_63509b21_4_k_cu_1964a17c_70694cute7productE,(_ZN39_INTERNAL_63509b21_4_k_cu_1964a17c_70694cuda3std3__45__cpo3endE - _ZN39_INTERNAL_63509b21_4_k_cu_1964a17c_70694cute7productE)
_ZN39_INTERNAL_63509b21_4_k_cu_1964a17c_70694cute7productE:
	.zero		1
	.type		_ZN39_INTERNAL_63509b21_4_k_cu_1964a17c_70694cuda3std3__45__cpo3endE,@object
	.size		_ZN39_INTERNAL_63509b21_4_k_cu_1964a17c_70694cuda3std3__45__cpo3endE,(_ZN39_INTERNAL_63509b21_4_k_cu_1964a17c_70694cuda3std3__419piecewise_constructE - _ZN39_INTERNAL_63509b21_4_k_cu_1964a17c_70694cuda3std3__45__cpo3endE)
_ZN39_INTERNAL_63509b21_4_k_cu_1964a17c_70694cuda3std3__45__cpo3endE:
	.zero		1
	.type		_ZN39_INTERNAL_63509b21_4_k_cu_1964a17c_70694cuda3std3__419piecewise_constructE,@object
	.size		_ZN39_INTERNAL_63509b21_4_k_cu_1964a17c_70694cuda3std3__419piecewise_constructE,(_ZN39_INTERNAL_63509b21_4_k_cu_1964a17c_70694cuda3std3__45__cpo4cendE - _ZN39_INTERNAL_63509b21_4_k_cu_1964a17c_70694cuda3std3__419piecewise_constructE)
_ZN39_INTERNAL_63509b21_4_k_cu_1964a17c_70694cuda3std3__419piecewise_constructE:
	.zero		1
	.type		_ZN39_INTERNAL_63509b21_4_k_cu_1964a17c_70694cuda3std3__45__cpo4cendE,@object
	.size		_ZN39_INTERNAL_63509b21_4_k_cu_1964a17c_70694cuda3std3__45__cpo4cendE,(_ZN39_INTERNAL_63509b21_4_k_cu_1964a17c_70694cuda3std6ranges3__45__cpo4swapE - _ZN39_INTERNAL_63509b21_4_k_cu_1964a17c_70694cuda3std3__45__cpo4cendE)
_ZN39_INTERNAL_63509b21_4_k_cu_1964a17c_70694cuda3std3__45__cpo4cendE:
	.zero		1
	.type		_ZN39_INTERNAL_63509b21_4_k_cu_1964a17c_70694cuda3std6ranges3__45__cpo4swapE,@object
	.size		_ZN39_INTERNAL_63509b21_4_k_cu_1964a17c_70694cuda3std6ranges3__45__cpo4swapE,(.L_7 - _ZN39_INTERNAL_63509b21_4_k_cu_1964a17c_70694cuda3std6ranges3__45__cpo4swapE)
_ZN39_INTERNAL_63509b21_4_k_cu_1964a17c_70694cuda3std6ranges3__45__cpo4swapE:
	.zero		1
.L_7:


//--------------------- .nv.constant0._ZN7cutlass13device_kernelINS_4gemm6kernel13GemmUniversalIN4cute5tupleIJiiiiEEENS1_10collective13CollectiveMmaINS1_37MainloopSm90TmaGmmaWarpSpecializedFP8ILi2ENS5_IJNS4_1CILi1EEESB_SB_EEENS1_35KernelTmaWarpSpecializedCooperativeEEENS5_IJNSA_ILi256EEENSA_ILi48EEESF_EEENS_12float_e4m3_tENS5_IJlSB_lEEESI_SJ_NS4_8TiledMMAINS4_8MMA_AtomIJNS4_4SM904GMMA30MMA_64x16x32_F32E4M3E4M3_SS_TNILNSN_7ScaleInE1ELSP_1EEEEEENS4_6LayoutINS5_IJNSA_ILi2EEESB_SB_EEENS5_IJSB_NSA_ILi0EEESV_EEEEENS5_IJNS4_10UnderscoreESY_SY_EEEEENS4_13SM90_TMA_LOADENS4_14ComposedLayoutINS4_7SwizzleILi3ELi4ELi3EEENS4_18smem_ptr_flag_bitsILi8EEENSS_INS5_IJNSA_ILi8EEENSA_ILi128EEEEEENS5_IJS18_SB_EEEEEEEvNS4_8identityES11_S1C_vS1D_EENS_8epilogue10collective6detail29Sm90TmaWarpSpecializedAdapterINS1G_15DefaultEpilogueISI_SJ_SJ_NS1F_6thread17LinearCombinationISI_Li1EffLNS1K_9ScaleType4KindE0ELNS_15FloatRoundStyleE2ESI_EENS1_15EpilogueDefaultEEEEEvvEEEEvNT_6ParamsE --------------------------
	.section	.nv.constant0._ZN7cutlass13device_kernelINS_4gemm6kernel13GemmUniversalIN4cute5tupleIJiiiiEEENS1_10collective13CollectiveMmaINS1_37MainloopSm90TmaGmmaWarpSpecializedFP8ILi2ENS5_IJNS4_1CILi1EEESB_SB_EEENS1_35KernelTmaWarpSpecializedCooperativeEEENS5_IJNSA_ILi256EEENSA_ILi48EEESF_EEENS_12float_e4m3_tENS5_IJlSB_lEEESI_SJ_NS4_8TiledMMAINS4_8MMA_AtomIJNS4_4SM904GMMA30MMA_64x16x32_F32E4M3E4M3_SS_TNILNSN_7ScaleInE1ELSP_1EEEEEENS4_6LayoutINS5_IJNSA_ILi2EEESB_SB_EEENS5_IJSB_NSA_ILi0EEESV_EEEEENS5_IJNS4_10UnderscoreESY_SY_EEEEENS4_13SM90_TMA_LOADENS4_14ComposedLayoutINS4_7SwizzleILi3ELi4ELi3EEENS4_18smem_ptr_flag_bitsILi8EEENSS_INS5_IJNSA_ILi8EEENSA_ILi128EEEEEENS5_IJS18_SB_EEEEEEEvNS4_8identityES11_S1C_vS1D_EENS_8epilogue10collective6detail29Sm90TmaWarpSpecializedAdapterINS1G_15DefaultEpilogueISI_SJ_SJ_NS1F_6thread17LinearCombinationISI_Li1EffLNS1K_9ScaleType4KindE0ELNS_15FloatRoundStyleE2ESI_EENS1_15EpilogueDefaultEEEEEvvEEEEvNT_6ParamsE,"a",@progbits
	.sectionflags	@""
	.align	4
.nv.constant0._ZN7cutlass13device_kernelINS_4gemm6kernel13GemmUniversalIN4cute5tupleIJiiiiEEENS1_10collective13CollectiveMmaINS1_37MainloopSm90TmaGmmaWarpSpecializedFP8ILi2ENS5_IJNS4_1CILi1EEESB_SB_EEENS1_35KernelTmaWarpSpecializedCooperativeEEENS5_IJNSA_ILi256EEENSA_ILi48EEESF_EEENS_12float_e4m3_tENS5_IJlSB_lEEESI_SJ_NS4_8TiledMMAINS4_8MMA_AtomIJNS4_4SM904GMMA30MMA_64x16x32_F32E4M3E4M3_SS_TNILNSN_7ScaleInE1ELSP_1EEEEEENS4_6LayoutINS5_IJNSA_ILi2EEESB_SB_EEENS5_IJSB_NSA_ILi0EEESV_EEEEENS5_IJNS4_10UnderscoreESY_SY_EEEEENS4_13SM90_TMA_LOADENS4_14ComposedLayoutINS4_7SwizzleILi3ELi4ELi3EEENS4_18smem_ptr_flag_bitsILi8EEENSS_INS5_IJNSA_ILi8EEENSA_ILi128EEEEEENS5_IJS18_SB_EEEEEEEvNS4_8identityES11_S1C_vS1D_EENS_8epilogue10collective6detail29Sm90TmaWarpSpecializedAdapterINS1G_15DefaultEpilogueISI_SJ_SJ_NS1F_6thread17LinearCombinationISI_Li1EffLNS1K_9ScaleType4KindE0ELNS_15FloatRoundStyleE2ESI_EENS1_15EpilogueDefaultEEEEEvvEEEEvNT_6ParamsE:
	.zero		1664


//--------------------- SYMBOLS --------------------------

	.type		.nv.reservedSmem.offset0,@object
	.size		.nv.reservedSmem.offset0,0x4
